	.target	sm_100a

	.elftype	@"ET_EXEC"


//--------------------- .note.nv.tkinfo           --------------------------
	.section	.note.nv.tkinfo,"",@"SHT_NOTE"
	.sectionflags	@"SHF_NOTE_NV_TKINFO"
	.tkinfo
        /*0018*/ 	.word	0x00000002
        /*0030*/ 	.string	""
        /*0030*/ 	.string	"ptxas"
        /*0030*/ 	.string	"Cuda compilation tools, release 13.0, V13.0.88"
        /*0030*/ 	.string	"Build cuda_13.0.r13.0/compiler.36424714_0"
        /*0030*/ 	.string	"-arch sm_100a -m 64 "



//--------------------- .note.nv.cuinfo           --------------------------
	.section	.note.nv.cuinfo,"",@"SHT_NOTE"
	.sectionflags	@"SHF_NOTE_NV_CUINFO"
        /*0018*/ 	.short	0x0002
        /*001a*/ 	.short	0x0064
        /*001c*/ 	.short	0x0082
	.zero		2


//--------------------- .nv.info                  --------------------------
	.section	.nv.info,"",@"SHT_CUDA_INFO"
	.align	4


	//----- nvinfo : EIATTR_REGCOUNT
	.align		4
        /*0000*/ 	.byte	0x04, 0x2f
        /*0002*/ 	.short	(.L_19 - .L_18)
	.align		4
.L_18:
        /*0004*/ 	.word	index@(_ZN7cutlass13device_kernelINS_4gemm6kernel13GemmUniversalIN4cute5tupleIJiiiiEEENS1_10collective13CollectiveMmaINS1_35MainloopSm100TmaUmmaWarpSpecializedILi50ELi2ELi4ENS5_IJNS4_1CILi2EEESB_NSA_ILi1EEEEEEEENS5_IJNSA_ILi64EEESF_NSA_ILi8EEEEEEfNS5_IJlSC_lEEEfSI_NS4_8TiledMMAINS4_8MMA_AtomIJNS4_17SM100_MMA_TF32_SSINS_10tfloat32_tESM_fLi64ELi64ELNS4_4UMMA5MajorE0ELSO_0ELNSN_7ScaleInE0ELSP_0EEEEEENS4_6LayoutINS5_IJSC_SC_SC_EEENS5_IJNSA_ILi0EEESU_SU_EEEEENS5_IJNS4_10UnderscoreESX_SX_EEEEENS4_23SM90_TMA_LOAD_MULTICASTENS4_14ComposedLayoutINS4_7SwizzleILi1ELi4ELi3EEENS4_18smem_ptr_flag_bitsILi32EEENSS_INS5_IJSG_SG_EEENS5_IJSG_SC_EEEEEEEvNS4_8identityES10_S19_vS1A_EENS_8epilogue10collective18CollectiveEpilogueINS1C_23Sm100TmaWarpSpecializedILi3ELi2ELi16ELb1ELb0EEEJSH_NS5_IJNSS_ISF_SC_EENSS_INSA_ILi32EEESC_EEEEEfSI_fSI_NS1C_6fusion15FusionCallbacksIS1G_NS1L_17LinearCombinationIffffLNS_15FloatRoundStyleE2EEESH_S1K_JEEENS4_5SM1004TMEM4LOAD26SM100_TMEM_LOAD_16dp128b8xENS4_13SM90_TMA_LOADENS11_INS12_ILi3ELi4ELi3EEES15_NSS_INS5_IJSG_S1I_EEENS5_IJS1I_SC_EEEEEEENS4_17SM75_U32x4_LDSM_NENS4_14SM90_TMA_STOREES20_NS4_17SM90_U32x4_STSM_NENS4_39AutoVectorizingCopyWithAssumedAlignmentILi128EEEEEEvvEEEEvNT_6ParamsE)
        /*0008*/ 	.word	0x0000004f


	//----- nvinfo : EIATTR_FRAME_SIZE
	.align		4
.L_19:
        /*000c*/ 	.byte	0x04, 0x11
        /*000e*/ 	.short	(.L_21 - .L_20)
	.align		4
.L_20:
        /*0010*/ 	.word	index@($__internal_2_$__cuda_sm10x_tcgen05_guardrail_trap_unallocated_columns_being_dealloced)
        /*0014*/ 	.word	0x00000000


	//----- nvinfo : EIATTR_FRAME_SIZE
	.align		4
.L_21:
        /*0018*/ 	.byte	0x04, 0x11
        /*001a*/ 	.short	(.L_23 - .L_22)
	.align		4
.L_22:
        /*001c*/ 	.word	index@($__internal_1_$__cuda_sm10x_tcgen05_guardrail_trap_phase_invalid_during_alloc)
        /*0020*/ 	.word	0x00000000


	//----- nvinfo : EIATTR_FRAME_SIZE
	.align		4
.L_23:
        /*0024*/ 	.byte	0x04, 0x11
        /*0026*/ 	.short	(.L_25 - .L_24)
	.align		4
.L_24:
        /*0028*/ 	.word	index@($__internal_0_$__cuda_sm10x_tcgen05_guardrail_trap_col_being_dealloced_not_returned_by_alloc)
        /*002c*/ 	.word	0x00000000


	//----- nvinfo : EIATTR_FRAME_SIZE
	.align		4
.L_25:
        /*0030*/ 	.byte	0x04, 0x11
        /*0032*/ 	.short	(.L_27 - .L_26)
	.align		4
.L_26:
        /*0034*/ 	.word	index@(_ZN7cutlass13device_kernelINS_4gemm6kernel13GemmUniversalIN4cute5tupleIJiiiiEEENS1_10collective13CollectiveMmaINS1_35MainloopSm100TmaUmmaWarpSpecializedILi50ELi2ELi4ENS5_IJNS4_1CILi2EEESB_NSA_ILi1EEEEEEEENS5_IJNSA_ILi64EEESF_NSA_ILi8EEEEEEfNS5_IJlSC_lEEEfSI_NS4_8TiledMMAINS4_8MMA_AtomIJNS4_17SM100_MMA_TF32_SSINS_10tfloat32_tESM_fLi64ELi64ELNS4_4UMMA5MajorE0ELSO_0ELNSN_7ScaleInE0ELSP_0EEEEEENS4_6LayoutINS5_IJSC_SC_SC_EEENS5_IJNSA_ILi0EEESU_SU_EEEEENS5_IJNS4_10UnderscoreESX_SX_EEEEENS4_23SM90_TMA_LOAD_MULTICASTENS4_14ComposedLayoutINS4_7SwizzleILi1ELi4ELi3EEENS4_18smem_ptr_flag_bitsILi32EEENSS_INS5_IJSG_SG_EEENS5_IJSG_SC_EEEEEEEvNS4_8identityES10_S19_vS1A_EENS_8epilogue10collective18CollectiveEpilogueINS1C_23Sm100TmaWarpSpecializedILi3ELi2ELi16ELb1ELb0EEEJSH_NS5_IJNSS_ISF_SC_EENSS_INSA_ILi32EEESC_EEEEEfSI_fSI_NS1C_6fusion15FusionCallbacksIS1G_NS1L_17LinearCombinationIffffLNS_15FloatRoundStyleE2EEESH_S1K_JEEENS4_5SM1004TMEM4LOAD26SM100_TMEM_LOAD_16dp128b8xENS4_13SM90_TMA_LOADENS11_INS12_ILi3ELi4ELi3EEES15_NSS_INS5_IJSG_S1I_EEENS5_IJS1I_SC_EEEEEEENS4_17SM75_U32x4_LDSM_NENS4_14SM90_TMA_STOREES20_NS4_17SM90_U32x4_STSM_NENS4_39AutoVectorizingCopyWithAssumedAlignmentILi128EEEEEEvvEEEEvNT_6ParamsE)
        /*0038*/ 	.word	0x00000000


	//----- nvinfo : EIATTR_MIN_STACK_SIZE
	.align		4
.L_27:
        /*003c*/ 	.byte	0x04, 0x12
        /*003e*/ 	.short	(.L_29 - .L_28)
	.align		4
.L_28:
        /*0040*/ 	.word	index@(_ZN7cutlass13device_kernelINS_4gemm6kernel13GemmUniversalIN4cute5tupleIJiiiiEEENS1_10collective13CollectiveMmaINS1_35MainloopSm100TmaUmmaWarpSpecializedILi50ELi2ELi4ENS5_IJNS4_1CILi2EEESB_NSA_ILi1EEEEEEEENS5_IJNSA_ILi64EEESF_NSA_ILi8EEEEEEfNS5_IJlSC_lEEEfSI_NS4_8TiledMMAINS4_8MMA_AtomIJNS4_17SM100_MMA_TF32_SSINS_10tfloat32_tESM_fLi64ELi64ELNS4_4UMMA5MajorE0ELSO_0ELNSN_7ScaleInE0ELSP_0EEEEEENS4_6LayoutINS5_IJSC_SC_SC_EEENS5_IJNSA_ILi0EEESU_SU_EEEEENS5_IJNS4_10UnderscoreESX_SX_EEEEENS4_23SM90_TMA_LOAD_MULTICASTENS4_14ComposedLayoutINS4_7SwizzleILi1ELi4ELi3EEENS4_18smem_ptr_flag_bitsILi32EEENSS_INS5_IJSG_SG_EEENS5_IJSG_SC_EEEEEEEvNS4_8identityES10_S19_vS1A_EENS_8epilogue10collective18CollectiveEpilogueINS1C_23Sm100TmaWarpSpecializedILi3ELi2ELi16ELb1ELb0EEEJSH_NS5_IJNSS_ISF_SC_EENSS_INSA_ILi32EEESC_EEEEEfSI_fSI_NS1C_6fusion15FusionCallbacksIS1G_NS1L_17LinearCombinationIffffLNS_15FloatRoundStyleE2EEESH_S1K_JEEENS4_5SM1004TMEM4LOAD26SM100_TMEM_LOAD_16dp128b8xENS4_13SM90_TMA_LOADENS11_INS12_ILi3ELi4ELi3EEES15_NSS_INS5_IJSG_S1I_EEENS5_IJS1I_SC_EEEEEEENS4_17SM75_U32x4_LDSM_NENS4_14SM90_TMA_STOREES20_NS4_17SM90_U32x4_STSM_NENS4_39AutoVectorizingCopyWithAssumedAlignmentILi128EEEEEEvvEEEEvNT_6ParamsE)
        /*0044*/ 	.word	0x00000000
.L_29:


//--------------------- .nv.compat                --------------------------
	.section	.nv.compat,"",@"SHT_CUDA_COMPAT_INFO"
	.align	4
        /*0000*/ 	.byte	0x02, 0x09, 0x01, 0x00, 0x02, 0x02, 0x02, 0x00, 0x02, 0x05, 0x05, 0x00, 0x03, 0x07, 0x01, 0x01
        /*0010*/ 	.byte	0x02, 0x03, 0x01, 0x00, 0x02, 0x06, 0x01, 0x00, 0x04, 0x0b, 0x08, 0x00, 0x09, 0x00, 0x00, 0x00
        /*0020*/ 	.byte	0x00, 0x00, 0x00, 0x00


//--------------------- .nv.info._ZN7cutlass13device_kernelINS_4gemm6kernel13GemmUniversalIN4cute5tupleIJiiiiEEENS1_10collective13CollectiveMmaINS1_35MainloopSm100TmaUmmaWarpSpecializedILi50ELi2ELi4ENS5_IJNS4_1CILi2EEESB_NSA_ILi1EEEEEEEENS5_IJNSA_ILi64EEESF_NSA_ILi8EEEEEEfNS5_IJlSC_lEEEfSI_NS4_8TiledMMAINS4_8MMA_AtomIJNS4_17SM100_MMA_TF32_SSINS_10tfloat32_tESM_fLi64ELi64ELNS4_4UMMA5MajorE0ELSO_0ELNSN_7ScaleInE0ELSP_0EEEEEENS4_6LayoutINS5_IJSC_SC_SC_EEENS5_IJNSA_ILi0EEESU_SU_EEEEENS5_IJNS4_10UnderscoreESX_SX_EEEEENS4_23SM90_TMA_LOAD_MULTICASTENS4_14ComposedLayoutINS4_7SwizzleILi1ELi4ELi3EEENS4_18smem_ptr_flag_bitsILi32EEENSS_INS5_IJSG_SG_EEENS5_IJSG_SC_EEEEEEEvNS4_8identityES10_S19_vS1A_EENS_8epilogue10collective18CollectiveEpilogueINS1C_23Sm100TmaWarpSpecializedILi3ELi2ELi16ELb1ELb0EEEJSH_NS5_IJNSS_ISF_SC_EENSS_INSA_ILi32EEESC_EEEEEfSI_fSI_NS1C_6fusion15FusionCallbacksIS1G_NS1L_17LinearCombinationIffffLNS_15FloatRoundStyleE2EEESH_S1K_JEEENS4_5SM1004TMEM4LOAD26SM100_TMEM_LOAD_16dp128b8xENS4_13SM90_TMA_LOADENS11_INS12_ILi3ELi4ELi3EEES15_NSS_INS5_IJSG_S1I_EEENS5_IJS1I_SC_EEEEEEENS4_17SM75_U32x4_LDSM_NENS4_14SM90_TMA_STOREES20_NS4_17SM90_U32x4_STSM_NENS4_39AutoVectorizingCopyWithAssumedAlignmentILi128EEEEEEvvEEEEvNT_6ParamsE --------------------------
	.section	.nv.info._ZN7cutlass13device_kernelINS_4gemm6kernel13GemmUniversalIN4cute5tupleIJiiiiEEENS1_10collective13CollectiveMmaINS1_35MainloopSm100TmaUmmaWarpSpecializedILi50ELi2ELi4ENS5_IJNS4_1CILi2EEESB_NSA_ILi1EEEEEEEENS5_IJNSA_ILi64EEESF_NSA_ILi8EEEEEEfNS5_IJlSC_lEEEfSI_NS4_8TiledMMAINS4_8MMA_AtomIJNS4_17SM100_MMA_TF32_SSINS_10tfloat32_tESM_fLi64ELi64ELNS4_4UMMA5MajorE0ELSO_0ELNSN_7ScaleInE0ELSP_0EEEEEENS4_6LayoutINS5_IJSC_SC_SC_EEENS5_IJNSA_ILi0EEESU_SU_EEEEENS5_IJNS4_10UnderscoreESX_SX_EEEEENS4_23SM90_TMA_LOAD_MULTICASTENS4_14ComposedLayoutINS4_7SwizzleILi1ELi4ELi3EEENS4_18smem_ptr_flag_bitsILi32EEENSS_INS5_IJSG_SG_EEENS5_IJSG_SC_EEEEEEEvNS4_8identityES10_S19_vS1A_EENS_8epilogue10collective18CollectiveEpilogueINS1C_23Sm100TmaWarpSpecializedILi3ELi2ELi16ELb1ELb0EEEJSH_NS5_IJNSS_ISF_SC_EENSS_INSA_ILi32EEESC_EEEEEfSI_fSI_NS1C_6fusion15FusionCallbacksIS1G_NS1L_17LinearCombinationIffffLNS_15FloatRoundStyleE2EEESH_S1K_JEEENS4_5SM1004TMEM4LOAD26SM100_TMEM_LOAD_16dp128b8xENS4_13SM90_TMA_LOADENS11_INS12_ILi3ELi4ELi3EEES15_NSS_INS5_IJSG_S1I_EEENS5_IJS1I_SC_EEEEEEENS4_17SM75_U32x4_LDSM_NENS4_14SM90_TMA_STOREES20_NS4_17SM90_U32x4_STSM_NENS4_39AutoVectorizingCopyWithAssumedAlignmentILi128EEEEEEvvEEEEvNT_6ParamsE,"",@"SHT_CUDA_INFO"
	.sectionflags	@""
	.align	4


	//----- nvinfo : EIATTR_CUDA_API_VERSION
	.align		4
        /*0000*/ 	.byte	0x04, 0x37
        /*0002*/ 	.short	(.L_31 - .L_30)
.L_30:
        /*0004*/ 	.word	0x00000082


	//----- nvinfo : EIATTR_KPARAM_INFO
	.align		4
.L_31:
        /*0008*/ 	.byte	0x04, 0x17
        /*000a*/ 	.short	(.L_33 - .L_32)
.L_32:
        /*000c*/ 	.word	0x00000000
        /*0010*/ 	.short	0x0000
        /*0012*/ 	.short	0x0000
        /*0014*/ 	.byte	0x00, 0xf0, 0x01, 0x20


	//----- nvinfo : EIATTR_AT_ENTRY_FRAGMENTS
	.align		4
.L_33:
        /*0018*/ 	.byte	0x04, 0x4f
        /*001a*/ 	.short	(.L_35 - .L_34)


	//   ....[0]....
.L_34:
        /*001c*/ 	.word	0x00000006


	//----- nvinfo : EIATTR_RESERVED_SMEM_USED
	.align		4
.L_35:
        /*0020*/ 	.byte	0x01, 0x41
	.zero		2


	//----- nvinfo : EIATTR_SPARSE_MMA_MASK
	.align		4
        /*0024*/ 	.byte	0x03, 0x50
        /*0026*/ 	.short	0x0000


	//----- nvinfo : EIATTR_TCGEN05_1CTA_USED
	.align		4
        /*0028*/ 	.byte	0x01, 0x51
	.zero		2


	//----- nvinfo : EIATTR_MAXREG_COUNT
	.align		4
        /*002c*/ 	.byte	0x03, 0x1b
        /*002e*/ 	.short	0x00ff


	//----- nvinfo : EIATTR_NUM_BARRIERS
	.align		4
        /*0030*/ 	.byte	0x02, 0x4c
        /*0032*/ 	.byte	0x07
	.zero		1


	//----- nvinfo : EIATTR_EXTERNS
	.align		4
        /*0034*/ 	.byte	0x04, 0x0f
        /*0036*/ 	.short	(.L_37 - .L_36)


	//   ....[0]....
	.align		4
.L_36:
        /*0038*/ 	.word	index@(__assertfail)


	//----- nvinfo : EIATTR_MERCURY_ISA_VERSION
	.align		4
.L_37:
        /*003c*/ 	.byte	0x03, 0x5f
        /*003e*/ 	.short	0x0101


	//----- nvinfo : EIATTR_INT_WARP_WIDE_INSTR_OFFSETS
	.align		4
        /*0040*/ 	.byte	0x04, 0x31
        /*0042*/ 	.short	(.L_39 - .L_38)


	//   ....[0]....
.L_38:
        /*0044*/ 	.word	0x00005d30


	//   ....[1]....
        /*0048*/ 	.word	0x00005d60


	//   ....[2]....
        /*004c*/ 	.word	0x00005d80


	//   ....[3]....
        /*0050*/ 	.word	0x00006950


	//   ....[4]....
        /*0054*/ 	.word	0x000069d0


	//   ....[5]....
        /*0058*/ 	.word	0x00006ad0


	//   ....[6]....
        /*005c*/ 	.word	0x00006be0


	//----- nvinfo : EIATTR_COOP_GROUP_MASK_REGIDS
	.align		4
.L_39:
        /*0060*/ 	.byte	0x04, 0x29
        /*0062*/ 	.short	(.L_41 - .L_40)


	//   ....[0]....
.L_40:
        /*0064*/ 	.word	0xffffffff


	//   ....[1]....
        /*0068*/ 	.word	0xffffffff


	//   ....[2]....
        /*006c*/ 	.word	0xffffffff


	//   ....[3]....
        /*0070*/ 	.word	0xffffffff


	//   ....[4]....
        /*0074*/ 	.word	0xffffffff


	//   ....[5]....
        /*0078*/ 	.word	0xffffffff


	//   ....[6]....
        /*007c*/ 	.word	0xffffffff


	//   ....[7]....
        /*0080*/ 	.word	0xffffffff


	//   ....[8]....
        /*0084*/ 	.word	0xffffffff


	//   ....[9]....
        /*0088*/ 	.word	0xffffffff


	//   ....[10]....
        /*008c*/ 	.word	0xffffffff


	//   ....[11]....
        /*0090*/ 	.word	0xffffffff


	//   ....[12]....
        /*0094*/ 	.word	0xffffffff


	//   ....[13]....
        /*0098*/ 	.word	0xffffffff


	//----- nvinfo : EIATTR_COOP_GROUP_INSTR_OFFSETS
	.align		4
.L_41:
        /*009c*/ 	.byte	0x04, 0x28
        /*009e*/ 	.short	(.L_43 - .L_42)


	//   ....[0]....
.L_42:
        /*00a0*/ 	.word	0x00000080


	//   ....[1]....
        /*00a4*/ 	.word	0x000004f0


	//   ....[2]....
        /*00a8*/ 	.word	0x00000c90


	//   ....[3]....
        /*00ac*/ 	.word	0x00000e10


	//   ....[4]....
        /*00b0*/ 	.word	0x00000f10


	//   ....[5]....
        /*00b4*/ 	.word	0x00001080


	//   ....[6]....
        /*00b8*/ 	.word	0x00001220


	//   ....[7]....
        /*00bc*/ 	.word	0x000013d0


	//   ....[8]....
        /*00c0*/ 	.word	0x000027d0


	//   ....[9]....
        /*00c4*/ 	.word	0x00005070


	//   ....[10]....
        /*00c8*/ 	.word	0x00005280


	//   ....[11]....
        /*00cc*/ 	.word	0x000052b0


	//   ....[12]....
        /*00d0*/ 	.word	0x00005c10


	//   ....[13]....
        /*00d4*/ 	.word	0x00005e40


	//----- nvinfo : EIATTR_VRC_CTA_INIT_COUNT
	.align		4
.L_43:
        /*00d8*/ 	.byte	0x02, 0x4a
        /*00da*/ 	.byte	0x80
	.zero		1


	//----- nvinfo : EIATTR_SYSCALL_OFFSETS
	.align		4
        /*00dc*/ 	.byte	0x04, 0x46
        /*00de*/ 	.short	(.L_45 - .L_44)


	//   ....[0]....
.L_44:
        /*00e0*/ 	.word	0x000078f0


	//   ....[1]....
        /*00e4*/ 	.word	0x000079e0


	//   ....[2]....
        /*00e8*/ 	.word	0x00008300


	//   ....[3]....
        /*00ec*/ 	.word	0x00008b60


	//----- nvinfo : EIATTR_MBARRIER_INSTR_OFFSETS
	.align		4
.L_45:
        /*00f0*/ 	.byte	0x04, 0x39
        /*00f2*/ 	.short	(.L_47 - .L_46)


	//   ....[0]....
.L_46:
        /*00f4*/ 	.word	0x00000630
        /*00f8*/ 	.word	0x000000ff
        /*00fc*/ 	.word	0x00000000
        /*0100*/ 	.short	0x0100
        /*0102*/ 	.byte	0x04
	.zero		1


	//   ....[1]....
        /*0104*/ 	.word	0x00000640
        /*0108*/ 	.word	0x000000ff
        /*010c*/ 	.word	0x00000190
        /*0110*/ 	.short	0x0100
        /*0112*/ 	.byte	0x04
	.zero		1


	//   ....[2]....
        /*0114*/ 	.word	0x00000650
        /*0118*/ 	.word	0x000000ff
        /*011c*/ 	.word	0x00000008
        /*0120*/ 	.short	0x0100
        /*0122*/ 	.byte	0x04
	.zero		1


	//   ....[3]....
        /*0124*/ 	.word	0x00000660
        /*0128*/ 	.word	0x000000ff
        /*012c*/ 	.word	0x00000198
        /*0130*/ 	.short	0x0100
        /*0132*/ 	.byte	0x04
	.zero		1


	//   ....[4]....
        /*0134*/ 	.word	0x00000670
        /*0138*/ 	.word	0x000000ff
        /*013c*/ 	.word	0x00000010
        /*0140*/ 	.short	0x0100
        /*0142*/ 	.byte	0x04
	.zero		1


	//   ....[5]....
        /*0144*/ 	.word	0x00000680
        /*0148*/ 	.word	0x000000ff
        /*014c*/ 	.word	0x000001a0
        /*0150*/ 	.short	0x0100
        /*0152*/ 	.byte	0x04
	.zero		1


	//   ....[6]....
        /*0154*/ 	.word	0x00000690
        /*0158*/ 	.word	0x000000ff
        /*015c*/ 	.word	0x00000018
        /*0160*/ 	.short	0x0100
        /*0162*/ 	.byte	0x04
	.zero		1


	//   ....[7]....
        /*0164*/ 	.word	0x000006a0
        /*0168*/ 	.word	0x000000ff
        /*016c*/ 	.word	0x000001a8
        /*0170*/ 	.short	0x0100
        /*0172*/ 	.byte	0x04
	.zero		1


	//   ....[8]....
        /*0174*/ 	.word	0x000006b0
        /*0178*/ 	.word	0x000000ff
        /*017c*/ 	.word	0x00000020
        /*0180*/ 	.short	0x0100
        /*0182*/ 	.byte	0x04
	.zero		1


	//   ....[9]....
        /*0184*/ 	.word	0x000006c0
        /*0188*/ 	.word	0x000000ff
        /*018c*/ 	.word	0x000001b0
        /*0190*/ 	.short	0x0100
        /*0192*/ 	.byte	0x04
	.zero		1


	//   ....[10]....
        /*0194*/ 	.word	0x000006d0
        /*0198*/ 	.word	0x000000ff
        /*019c*/ 	.word	0x00000028
        /*01a0*/ 	.short	0x0100
        /*01a2*/ 	.byte	0x04
	.zero		1


	//   ....[11]....
        /*01a4*/ 	.word	0x000006e0
        /*01a8*/ 	.word	0x000000ff
        /*01ac*/ 	.word	0x000001b8
        /*01b0*/ 	.short	0x0100
        /*01b2*/ 	.byte	0x04
	.zero		1


	//   ....[12]....
        /*01b4*/ 	.word	0x000006f0
        /*01b8*/ 	.word	0x000000ff
        /*01bc*/ 	.word	0x00000030
        /*01c0*/ 	.short	0x0100
        /*01c2*/ 	.byte	0x04
	.zero		1


	//   ....[13]....
        /*01c4*/ 	.word	0x00000700
        /*01c8*/ 	.word	0x000000ff
        /*01cc*/ 	.word	0x000001c0
        /*01d0*/ 	.short	0x0100
        /*01d2*/ 	.byte	0x04
	.zero		1


	//   ....[14]....
        /*01d4*/ 	.word	0x00000710
        /*01d8*/ 	.word	0x000000ff
        /*01dc*/ 	.word	0x00000038
        /*01e0*/ 	.short	0x0100
        /*01e2*/ 	.byte	0x04
	.zero		1


	//   ....[15]....
        /*01e4*/ 	.word	0x00000720
        /*01e8*/ 	.word	0x000000ff
        /*01ec*/ 	.word	0x000001c8
        /*01f0*/ 	.short	0x0100
        /*01f2*/ 	.byte	0x04
	.zero		1


	//   ....[16]....
        /*01f4*/ 	.word	0x00000730
        /*01f8*/ 	.word	0x000000ff
        /*01fc*/ 	.word	0x00000040
        /*0200*/ 	.short	0x0100
        /*0202*/ 	.byte	0x04
	.zero		1


	//   ....[17]....
        /*0204*/ 	.word	0x00000740
        /*0208*/ 	.word	0x000000ff
        /*020c*/ 	.word	0x000001d0
        /*0210*/ 	.short	0x0100
        /*0212*/ 	.byte	0x04
	.zero		1


	//   ....[18]....
        /*0214*/ 	.word	0x00000750
        /*0218*/ 	.word	0x000000ff
        /*021c*/ 	.word	0x00000048
        /*0220*/ 	.short	0x0100
        /*0222*/ 	.byte	0x04
	.zero		1


	//   ....[19]....
        /*0224*/ 	.word	0x00000760
        /*0228*/ 	.word	0x000000ff
        /*022c*/ 	.word	0x000001d8
        /*0230*/ 	.short	0x0100
        /*0232*/ 	.byte	0x04
	.zero		1


	//   ....[20]....
        /*0234*/ 	.word	0x00000770
        /*0238*/ 	.word	0x000000ff
        /*023c*/ 	.word	0x00000050
        /*0240*/ 	.short	0x0100
        /*0242*/ 	.byte	0x04
	.zero		1


	//   ....[21]....
        /*0244*/ 	.word	0x00000780
        /*0248*/ 	.word	0x000000ff
        /*024c*/ 	.word	0x000001e0
        /*0250*/ 	.short	0x0100
        /*0252*/ 	.byte	0x04
	.zero		1


	//   ....[22]....
        /*0254*/ 	.word	0x00000790
        /*0258*/ 	.word	0x000000ff
        /*025c*/ 	.word	0x00000058
        /*0260*/ 	.short	0x0100
        /*0262*/ 	.byte	0x04
	.zero		1


	//   ....[23]....
        /*0264*/ 	.word	0x000007a0
        /*0268*/ 	.word	0x000000ff
        /*026c*/ 	.word	0x000001e8
        /*0270*/ 	.short	0x0100
        /*0272*/ 	.byte	0x04
	.zero		1


	//   ....[24]....
        /*0274*/ 	.word	0x000007b0
        /*0278*/ 	.word	0x000000ff
        /*027c*/ 	.word	0x00000060
        /*0280*/ 	.short	0x0100
        /*0282*/ 	.byte	0x04
	.zero		1


	//   ....[25]....
        /*0284*/ 	.word	0x000007c0
        /*0288*/ 	.word	0x000000ff
        /*028c*/ 	.word	0x000001f0
        /*0290*/ 	.short	0x0100
        /*0292*/ 	.byte	0x04
	.zero		1


	//   ....[26]....
        /*0294*/ 	.word	0x000007d0
        /*0298*/ 	.word	0x000000ff
        /*029c*/ 	.word	0x00000068
        /*02a0*/ 	.short	0x0100
        /*02a2*/ 	.byte	0x04
	.zero		1


	//   ....[27]....
        /*02a4*/ 	.word	0x000007e0
        /*02a8*/ 	.word	0x000000ff
        /*02ac*/ 	.word	0x000001f8
        /*02b0*/ 	.short	0x0100
        /*02b2*/ 	.byte	0x04
	.zero		1


	//   ....[28]....
        /*02b4*/ 	.word	0x000007f0
        /*02b8*/ 	.word	0x000000ff
        /*02bc*/ 	.word	0x00000070
        /*02c0*/ 	.short	0x0100
        /*02c2*/ 	.byte	0x04
	.zero		1


	//   ....[29]....
        /*02c4*/ 	.word	0x00000800
        /*02c8*/ 	.word	0x000000ff
        /*02cc*/ 	.word	0x00000200
        /*02d0*/ 	.short	0x0100
        /*02d2*/ 	.byte	0x04
	.zero		1


	//   ....[30]....
        /*02d4*/ 	.word	0x00000810
        /*02d8*/ 	.word	0x000000ff
        /*02dc*/ 	.word	0x00000078
        /*02e0*/ 	.short	0x0100
        /*02e2*/ 	.byte	0x04
	.zero		1


	//   ....[31]....
        /*02e4*/ 	.word	0x00000820
        /*02e8*/ 	.word	0x000000ff
        /*02ec*/ 	.word	0x00000208
        /*02f0*/ 	.short	0x0100
        /*02f2*/ 	.byte	0x04
	.zero		1


	//   ....[32]....
        /*02f4*/ 	.word	0x00000830
        /*02f8*/ 	.word	0x000000ff
        /*02fc*/ 	.word	0x00000080
        /*0300*/ 	.short	0x0100
        /*0302*/ 	.byte	0x04
	.zero		1


	//   ....[33]....
        /*0304*/ 	.word	0x00000840
        /*0308*/ 	.word	0x000000ff
        /*030c*/ 	.word	0x00000210
        /*0310*/ 	.short	0x0100
        /*0312*/ 	.byte	0x04
	.zero		1


	//   ....[34]....
        /*0314*/ 	.word	0x00000850
        /*0318*/ 	.word	0x000000ff
        /*031c*/ 	.word	0x00000088
        /*0320*/ 	.short	0x0100
        /*0322*/ 	.byte	0x04
	.zero		1


	//   ....[35]....
        /*0324*/ 	.word	0x00000860
        /*0328*/ 	.word	0x000000ff
        /*032c*/ 	.word	0x00000218
        /*0330*/ 	.short	0x0100
        /*0332*/ 	.byte	0x04
	.zero		1


	//   ....[36]....
        /*0334*/ 	.word	0x00000870
        /*0338*/ 	.word	0x000000ff
        /*033c*/ 	.word	0x00000090
        /*0340*/ 	.short	0x0100
        /*0342*/ 	.byte	0x04
	.zero		1


	//   ....[37]....
        /*0344*/ 	.word	0x00000880
        /*0348*/ 	.word	0x000000ff
        /*034c*/ 	.word	0x00000220
        /*0350*/ 	.short	0x0100
        /*0352*/ 	.byte	0x04
	.zero		1


	//   ....[38]....
        /*0354*/ 	.word	0x00000890
        /*0358*/ 	.word	0x000000ff
        /*035c*/ 	.word	0x00000098
        /*0360*/ 	.short	0x0100
        /*0362*/ 	.byte	0x04
	.zero		1


	//   ....[39]....
        /*0364*/ 	.word	0x000008a0
        /*0368*/ 	.word	0x000000ff
        /*036c*/ 	.word	0x00000228
        /*0370*/ 	.short	0x0100
        /*0372*/ 	.byte	0x04
	.zero		1


	//   ....[40]....
        /*0374*/ 	.word	0x000008b0
        /*0378*/ 	.word	0x000000ff
        /*037c*/ 	.word	0x000000a0
        /*0380*/ 	.short	0x0100
        /*0382*/ 	.byte	0x04
	.zero		1


	//   ....[41]....
        /*0384*/ 	.word	0x000008c0
        /*0388*/ 	.word	0x000000ff
        /*038c*/ 	.word	0x00000230
        /*0390*/ 	.short	0x0100
        /*0392*/ 	.byte	0x04
	.zero		1


	//   ....[42]....
        /*0394*/ 	.word	0x000008d0
        /*0398*/ 	.word	0x000000ff
        /*039c*/ 	.word	0x000000a8
        /*03a0*/ 	.short	0x0100
        /*03a2*/ 	.byte	0x04
	.zero		1


	//   ....[43]....
        /*03a4*/ 	.word	0x000008e0
        /*03a8*/ 	.word	0x000000ff
        /*03ac*/ 	.word	0x00000238
        /*03b0*/ 	.short	0x0100
        /*03b2*/ 	.byte	0x04
	.zero		1


	//   ....[44]....
        /*03b4*/ 	.word	0x000008f0
        /*03b8*/ 	.word	0x000000ff
        /*03bc*/ 	.word	0x000000b0
        /*03c0*/ 	.short	0x0100
        /*03c2*/ 	.byte	0x04
	.zero		1


	//   ....[45]....
        /*03c4*/ 	.word	0x00000900
        /*03c8*/ 	.word	0x000000ff
        /*03cc*/ 	.word	0x00000240
        /*03d0*/ 	.short	0x0100
        /*03d2*/ 	.byte	0x04
	.zero		1


	//   ....[46]....
        /*03d4*/ 	.word	0x00000910
        /*03d8*/ 	.word	0x000000ff
        /*03dc*/ 	.word	0x000000b8
        /*03e0*/ 	.short	0x0100
        /*03e2*/ 	.byte	0x04
	.zero		1


	//   ....[47]....
        /*03e4*/ 	.word	0x00000920
        /*03e8*/ 	.word	0x000000ff
        /*03ec*/ 	.word	0x00000248
        /*03f0*/ 	.short	0x0100
        /*03f2*/ 	.byte	0x04
	.zero		1


	//   ....[48]....
        /*03f4*/ 	.word	0x00000930
        /*03f8*/ 	.word	0x000000ff
        /*03fc*/ 	.word	0x000000c0
        /*0400*/ 	.short	0x0100
        /*0402*/ 	.byte	0x04
	.zero		1


	//   ....[49]....
        /*0404*/ 	.word	0x00000940
        /*0408*/ 	.word	0x000000ff
        /*040c*/ 	.word	0x00000250
        /*0410*/ 	.short	0x0100
        /*0412*/ 	.byte	0x04
	.zero		1


	//   ....[50]....
        /*0414*/ 	.word	0x00000950
        /*0418*/ 	.word	0x000000ff
        /*041c*/ 	.word	0x000000c8
        /*0420*/ 	.short	0x0100
        /*0422*/ 	.byte	0x04
	.zero		1


	//   ....[51]....
        /*0424*/ 	.word	0x00000960
        /*0428*/ 	.word	0x000000ff
        /*042c*/ 	.word	0x00000258
        /*0430*/ 	.short	0x0100
        /*0432*/ 	.byte	0x04
	.zero		1


	//   ....[52]....
        /*0434*/ 	.word	0x00000970
        /*0438*/ 	.word	0x000000ff
        /*043c*/ 	.word	0x000000d0
        /*0440*/ 	.short	0x0100
        /*0442*/ 	.byte	0x04
	.zero		1


	//   ....[53]....
        /*0444*/ 	.word	0x00000980
        /*0448*/ 	.word	0x000000ff
        /*044c*/ 	.word	0x00000260
        /*0450*/ 	.short	0x0100
        /*0452*/ 	.byte	0x04
	.zero		1


	//   ....[54]....
        /*0454*/ 	.word	0x00000990
        /*0458*/ 	.word	0x000000ff
        /*045c*/ 	.word	0x000000d8
        /*0460*/ 	.short	0x0100
        /*0462*/ 	.byte	0x04
	.zero		1


	//   ....[55]....
        /*0464*/ 	.word	0x000009a0
        /*0468*/ 	.word	0x000000ff
        /*046c*/ 	.word	0x00000268
        /*0470*/ 	.short	0x0100
        /*0472*/ 	.byte	0x04
	.zero		1


	//   ....[56]....
        /*0474*/ 	.word	0x000009b0
        /*0478*/ 	.word	0x000000ff
        /*047c*/ 	.word	0x000000e0
        /*0480*/ 	.short	0x0100
        /*0482*/ 	.byte	0x04
	.zero		1


	//   ....[57]....
        /*0484*/ 	.word	0x000009c0
        /*0488*/ 	.word	0x000000ff
        /*048c*/ 	.word	0x00000270
        /*0490*/ 	.short	0x0100
        /*0492*/ 	.byte	0x04
	.zero		1


	//   ....[58]....
        /*0494*/ 	.word	0x000009d0
        /*0498*/ 	.word	0x000000ff
        /*049c*/ 	.word	0x000000e8
        /*04a0*/ 	.short	0x0100
        /*04a2*/ 	.byte	0x04
	.zero		1


	//   ....[59]....
        /*04a4*/ 	.word	0x000009e0
        /*04a8*/ 	.word	0x000000ff
        /*04ac*/ 	.word	0x00000278
        /*04b0*/ 	.short	0x0100
        /*04b2*/ 	.byte	0x04
	.zero		1


	//   ....[60]....
        /*04b4*/ 	.word	0x000009f0
        /*04b8*/ 	.word	0x000000ff
        /*04bc*/ 	.word	0x000000f0
        /*04c0*/ 	.short	0x0100
        /*04c2*/ 	.byte	0x04
	.zero		1


	//   ....[61]....
        /*04c4*/ 	.word	0x00000a00
        /*04c8*/ 	.word	0x000000ff
        /*04cc*/ 	.word	0x00000280
        /*04d0*/ 	.short	0x0100
        /*04d2*/ 	.byte	0x04
	.zero		1


	//   ....[62]....
        /*04d4*/ 	.word	0x00000a10
        /*04d8*/ 	.word	0x000000ff
        /*04dc*/ 	.word	0x000000f8
        /*04e0*/ 	.short	0x0100
        /*04e2*/ 	.byte	0x04
	.zero		1


	//   ....[63]....
        /*04e4*/ 	.word	0x00000a20
        /*04e8*/ 	.word	0x000000ff
        /*04ec*/ 	.word	0x00000288
        /*04f0*/ 	.short	0x0100
        /*04f2*/ 	.byte	0x04
	.zero		1


	//   ....[64]....
        /*04f4*/ 	.word	0x00000a30
        /*04f8*/ 	.word	0x000000ff
        /*04fc*/ 	.word	0x00000100
        /*0500*/ 	.short	0x0100
        /*0502*/ 	.byte	0x04
	.zero		1


	//   ....[65]....
        /*0504*/ 	.word	0x00000a40
        /*0508*/ 	.word	0x000000ff
        /*050c*/ 	.word	0x00000290
        /*0510*/ 	.short	0x0100
        /*0512*/ 	.byte	0x04
	.zero		1


	//   ....[66]....
        /*0514*/ 	.word	0x00000a50
        /*0518*/ 	.word	0x000000ff
        /*051c*/ 	.word	0x00000108
        /*0520*/ 	.short	0x0100
        /*0522*/ 	.byte	0x04
	.zero		1


	//   ....[67]....
        /*0524*/ 	.word	0x00000a60
        /*0528*/ 	.word	0x000000ff
        /*052c*/ 	.word	0x00000298
        /*0530*/ 	.short	0x0100
        /*0532*/ 	.byte	0x04
	.zero		1


	//   ....[68]....
        /*0534*/ 	.word	0x00000a70
        /*0538*/ 	.word	0x000000ff
        /*053c*/ 	.word	0x00000110
        /*0540*/ 	.short	0x0100
        /*0542*/ 	.byte	0x04
	.zero		1


	//   ....[69]....
        /*0544*/ 	.word	0x00000a80
        /*0548*/ 	.word	0x000000ff
        /*054c*/ 	.word	0x000002a0
        /*0550*/ 	.short	0x0100
        /*0552*/ 	.byte	0x04
	.zero		1


	//   ....[70]....
        /*0554*/ 	.word	0x00000a90
        /*0558*/ 	.word	0x000000ff
        /*055c*/ 	.word	0x00000118
        /*0560*/ 	.short	0x0100
        /*0562*/ 	.byte	0x04
	.zero		1


	//   ....[71]....
        /*0564*/ 	.word	0x00000aa0
        /*0568*/ 	.word	0x000000ff
        /*056c*/ 	.word	0x000002a8
        /*0570*/ 	.short	0x0100
        /*0572*/ 	.byte	0x04
	.zero		1


	//   ....[72]....
        /*0574*/ 	.word	0x00000ab0
        /*0578*/ 	.word	0x000000ff
        /*057c*/ 	.word	0x00000120
        /*0580*/ 	.short	0x0100
        /*0582*/ 	.byte	0x04
	.zero		1


	//   ....[73]....
        /*0584*/ 	.word	0x00000ac0
        /*0588*/ 	.word	0x000000ff
        /*058c*/ 	.word	0x000002b0
        /*0590*/ 	.short	0x0100
        /*0592*/ 	.byte	0x04
	.zero		1


	//   ....[74]....
        /*0594*/ 	.word	0x00000ad0
        /*0598*/ 	.word	0x000000ff
        /*059c*/ 	.word	0x00000128
        /*05a0*/ 	.short	0x0100
        /*05a2*/ 	.byte	0x04
	.zero		1


	//   ....[75]....
        /*05a4*/ 	.word	0x00000ae0
        /*05a8*/ 	.word	0x000000ff
        /*05ac*/ 	.word	0x000002b8
        /*05b0*/ 	.short	0x0100
        /*05b2*/ 	.byte	0x04
	.zero		1


	//   ....[76]....
        /*05b4*/ 	.word	0x00000af0
        /*05b8*/ 	.word	0x000000ff
        /*05bc*/ 	.word	0x00000130
        /*05c0*/ 	.short	0x0100
        /*05c2*/ 	.byte	0x04
	.zero		1


	//   ....[77]....
        /*05c4*/ 	.word	0x00000b00
        /*05c8*/ 	.word	0x000000ff
        /*05cc*/ 	.word	0x000002c0
        /*05d0*/ 	.short	0x0100
        /*05d2*/ 	.byte	0x04
	.zero		1


	//   ....[78]....
        /*05d4*/ 	.word	0x00000b10
        /*05d8*/ 	.word	0x000000ff
        /*05dc*/ 	.word	0x00000138
        /*05e0*/ 	.short	0x0100
        /*05e2*/ 	.byte	0x04
	.zero		1


	//   ....[79]....
        /*05e4*/ 	.word	0x00000b20
        /*05e8*/ 	.word	0x000000ff
        /*05ec*/ 	.word	0x000002c8
        /*05f0*/ 	.short	0x0100
        /*05f2*/ 	.byte	0x04
	.zero		1


	//   ....[80]....
        /*05f4*/ 	.word	0x00000b30
        /*05f8*/ 	.word	0x000000ff
        /*05fc*/ 	.word	0x00000140
        /*0600*/ 	.short	0x0100
        /*0602*/ 	.byte	0x04
	.zero		1


	//   ....[81]....
        /*0604*/ 	.word	0x00000b40
        /*0608*/ 	.word	0x000000ff
        /*060c*/ 	.word	0x000002d0
        /*0610*/ 	.short	0x0100
        /*0612*/ 	.byte	0x04
	.zero		1


	//   ....[82]....
        /*0614*/ 	.word	0x00000b50
        /*0618*/ 	.word	0x000000ff
        /*061c*/ 	.word	0x00000148
        /*0620*/ 	.short	0x0100
        /*0622*/ 	.byte	0x04
	.zero		1


	//   ....[83]....
        /*0624*/ 	.word	0x00000b60
        /*0628*/ 	.word	0x000000ff
        /*062c*/ 	.word	0x000002d8
        /*0630*/ 	.short	0x0100
        /*0632*/ 	.byte	0x04
	.zero		1


	//   ....[84]....
        /*0634*/ 	.word	0x00000b70
        /*0638*/ 	.word	0x000000ff
        /*063c*/ 	.word	0x00000150
        /*0640*/ 	.short	0x0100
        /*0642*/ 	.byte	0x04
	.zero		1


	//   ....[85]....
        /*0644*/ 	.word	0x00000b80
        /*0648*/ 	.word	0x000000ff
        /*064c*/ 	.word	0x000002e0
        /*0650*/ 	.short	0x0100
        /*0652*/ 	.byte	0x04
	.zero		1


	//   ....[86]....
        /*0654*/ 	.word	0x00000b90
        /*0658*/ 	.word	0x000000ff
        /*065c*/ 	.word	0x00000158
        /*0660*/ 	.short	0x0100
        /*0662*/ 	.byte	0x04
	.zero		1


	//   ....[87]....
        /*0664*/ 	.word	0x00000ba0
        /*0668*/ 	.word	0x000000ff
        /*066c*/ 	.word	0x000002e8
        /*0670*/ 	.short	0x0100
        /*0672*/ 	.byte	0x04
	.zero		1


	//   ....[88]....
        /*0674*/ 	.word	0x00000bb0
        /*0678*/ 	.word	0x000000ff
        /*067c*/ 	.word	0x00000160
        /*0680*/ 	.short	0x0100
        /*0682*/ 	.byte	0x04
	.zero		1


	//   ....[89]....
        /*0684*/ 	.word	0x00000bc0
        /*0688*/ 	.word	0x000000ff
        /*068c*/ 	.word	0x000002f0
        /*0690*/ 	.short	0x0100
        /*0692*/ 	.byte	0x04
	.zero		1


	//   ....[90]....
        /*0694*/ 	.word	0x00000bd0
        /*0698*/ 	.word	0x000000ff
        /*069c*/ 	.word	0x00000168
        /*06a0*/ 	.short	0x0100
        /*06a2*/ 	.byte	0x04
	.zero		1


	//   ....[91]....
        /*06a4*/ 	.word	0x00000be0
        /*06a8*/ 	.word	0x000000ff
        /*06ac*/ 	.word	0x000002f8
        /*06b0*/ 	.short	0x0100
        /*06b2*/ 	.byte	0x04
	.zero		1


	//   ....[92]....
        /*06b4*/ 	.word	0x00000bf0
        /*06b8*/ 	.word	0x000000ff
        /*06bc*/ 	.word	0x00000170
        /*06c0*/ 	.short	0x0100
        /*06c2*/ 	.byte	0x04
	.zero		1


	//   ....[93]....
        /*06c4*/ 	.word	0x00000c00
        /*06c8*/ 	.word	0x000000ff
        /*06cc*/ 	.word	0x00000300
        /*06d0*/ 	.short	0x0100
        /*06d2*/ 	.byte	0x04
	.zero		1


	//   ....[94]....
        /*06d4*/ 	.word	0x00000c10
        /*06d8*/ 	.word	0x000000ff
        /*06dc*/ 	.word	0x00000178
        /*06e0*/ 	.short	0x0100
        /*06e2*/ 	.byte	0x04
	.zero		1


	//   ....[95]....
        /*06e4*/ 	.word	0x00000c20
        /*06e8*/ 	.word	0x000000ff
        /*06ec*/ 	.word	0x00000308
        /*06f0*/ 	.short	0x0100
        /*06f2*/ 	.byte	0x04
	.zero		1


	//   ....[96]....
        /*06f4*/ 	.word	0x00000c30
        /*06f8*/ 	.word	0x000000ff
        /*06fc*/ 	.word	0x00000180
        /*0700*/ 	.short	0x0100
        /*0702*/ 	.byte	0x04
	.zero		1


	//   ....[97]....
        /*0704*/ 	.word	0x00000c40
        /*0708*/ 	.word	0x000000ff
        /*070c*/ 	.word	0x00000310
        /*0710*/ 	.short	0x0100
        /*0712*/ 	.byte	0x04
	.zero		1


	//   ....[98]....
        /*0714*/ 	.word	0x00000c50
        /*0718*/ 	.word	0x000000ff
        /*071c*/ 	.word	0x00000188
        /*0720*/ 	.short	0x0100
        /*0722*/ 	.byte	0x04
	.zero		1


	//   ....[99]....
        /*0724*/ 	.word	0x00000c60
        /*0728*/ 	.word	0x000000ff
        /*072c*/ 	.word	0x00000318
        /*0730*/ 	.short	0x0100
        /*0732*/ 	.byte	0x04
	.zero		1


	//   ....[100]....
        /*0734*/ 	.word	0x00000da0
        /*0738*/ 	.word	0x000000ff
        /*073c*/ 	.word	0x00000320
        /*0740*/ 	.short	0x0100
        /*0742*/ 	.byte	0x04
	.zero		1


	//   ....[101]....
        /*0744*/ 	.word	0x00000db0
        /*0748*/ 	.word	0x000000ff
        /*074c*/ 	.word	0x00000338
        /*0750*/ 	.short	0x0100
        /*0752*/ 	.byte	0x04
	.zero		1


	//   ....[102]....
        /*0754*/ 	.word	0x00000dc0
        /*0758*/ 	.word	0x000000ff
        /*075c*/ 	.word	0x00000328
        /*0760*/ 	.short	0x0100
        /*0762*/ 	.byte	0x04
	.zero		1


	//   ....[103]....
        /*0764*/ 	.word	0x00000dd0
        /*0768*/ 	.word	0x000000ff
        /*076c*/ 	.word	0x00000340
        /*0770*/ 	.short	0x0100
        /*0772*/ 	.byte	0x04
	.zero		1


	//   ....[104]....
        /*0774*/ 	.word	0x00000de0
        /*0778*/ 	.word	0x000000ff
        /*077c*/ 	.word	0x00000330
        /*0780*/ 	.short	0x0100
        /*0782*/ 	.byte	0x04
	.zero		1


	//   ....[105]....
        /*0784*/ 	.word	0x00000df0
        /*0788*/ 	.word	0x000000ff
        /*078c*/ 	.word	0x00000348
        /*0790*/ 	.short	0x0100
        /*0792*/ 	.byte	0x04
	.zero		1


	//   ....[106]....
        /*0794*/ 	.word	0x00000ee0
        /*0798*/ 	.word	0x000000ff
        /*079c*/ 	.word	0x00000350
        /*07a0*/ 	.short	0x0100
        /*07a2*/ 	.byte	0x06
	.zero		1


	//   ....[107]....
        /*07a4*/ 	.word	0x00000ef0
        /*07a8*/ 	.word	0x000000ff
        /*07ac*/ 	.word	0x00000358
        /*07b0*/ 	.short	0x0100
        /*07b2*/ 	.byte	0x06
	.zero		1


	//   ....[108]....
        /*07b4*/ 	.word	0x00001030
        /*07b8*/ 	.word	0x000000ff
        /*07bc*/ 	.word	0x00000360
        /*07c0*/ 	.short	0x0100
        /*07c2*/ 	.byte	0x06
	.zero		1


	//   ....[109]....
        /*07c4*/ 	.word	0x00001040
        /*07c8*/ 	.word	0x000000ff
        /*07cc*/ 	.word	0x00000370
        /*07d0*/ 	.short	0x0100
        /*07d2*/ 	.byte	0x06
	.zero		1


	//   ....[110]....
        /*07d4*/ 	.word	0x00001050
        /*07d8*/ 	.word	0x000000ff
        /*07dc*/ 	.word	0x00000368
        /*07e0*/ 	.short	0x0100
        /*07e2*/ 	.byte	0x06
	.zero		1


	//   ....[111]....
        /*07e4*/ 	.word	0x00001060
        /*07e8*/ 	.word	0x000000ff
        /*07ec*/ 	.word	0x00000378
        /*07f0*/ 	.short	0x0100
        /*07f2*/ 	.byte	0x06
	.zero		1


	//   ....[112]....
        /*07f4*/ 	.word	0x00001190
        /*07f8*/ 	.word	0x000000ff
        /*07fc*/ 	.word	0x00000380
        /*0800*/ 	.short	0x0100
        /*0802*/ 	.byte	0x04
	.zero		1


	//   ....[113]....
        /*0804*/ 	.word	0x000011a0
        /*0808*/ 	.word	0x000000ff
        /*080c*/ 	.word	0x000003a0
        /*0810*/ 	.short	0x0100
        /*0812*/ 	.byte	0x04
	.zero		1


	//   ....[114]....
        /*0814*/ 	.word	0x000011b0
        /*0818*/ 	.word	0x000000ff
        /*081c*/ 	.word	0x00000388
        /*0820*/ 	.short	0x0100
        /*0822*/ 	.byte	0x04
	.zero		1


	//   ....[115]....
        /*0824*/ 	.word	0x000011c0
        /*0828*/ 	.word	0x000000ff
        /*082c*/ 	.word	0x000003a8
        /*0830*/ 	.short	0x0100
        /*0832*/ 	.byte	0x04
	.zero		1


	//   ....[116]....
        /*0834*/ 	.word	0x000011d0
        /*0838*/ 	.word	0x000000ff
        /*083c*/ 	.word	0x00000390
        /*0840*/ 	.short	0x0100
        /*0842*/ 	.byte	0x04
	.zero		1


	//   ....[117]....
        /*0844*/ 	.word	0x000011e0
        /*0848*/ 	.word	0x000000ff
        /*084c*/ 	.word	0x000003b0
        /*0850*/ 	.short	0x0100
        /*0852*/ 	.byte	0x04
	.zero		1


	//   ....[118]....
        /*0854*/ 	.word	0x000011f0
        /*0858*/ 	.word	0x000000ff
        /*085c*/ 	.word	0x00000398
        /*0860*/ 	.short	0x0100
        /*0862*/ 	.byte	0x04
	.zero		1


	//   ....[119]....
        /*0864*/ 	.word	0x00001200
        /*0868*/ 	.word	0x000000ff
        /*086c*/ 	.word	0x000003b8
        /*0870*/ 	.short	0x0100
        /*0872*/ 	.byte	0x04
	.zero		1


	//   ....[120]....
        /*0874*/ 	.word	0x000012f0
        /*0878*/ 	.word	0x000000ff
        /*087c*/ 	.word	0x000003c0
        /*0880*/ 	.short	0x0100
        /*0882*/ 	.byte	0x04
	.zero		1


	//   ....[121]....
        /*0884*/ 	.word	0x00001300
        /*0888*/ 	.word	0x000000ff
        /*088c*/ 	.word	0x000003d0
        /*0890*/ 	.short	0x0100
        /*0892*/ 	.byte	0x04
	.zero		1


	//   ....[122]....
        /*0894*/ 	.word	0x00001310
        /*0898*/ 	.word	0x000000ff
        /*089c*/ 	.word	0x000003c8
        /*08a0*/ 	.short	0x0100
        /*08a2*/ 	.byte	0x04
	.zero		1


	//   ....[123]....
        /*08a4*/ 	.word	0x00001320
        /*08a8*/ 	.word	0x000000ff
        /*08ac*/ 	.word	0x000003d8
        /*08b0*/ 	.short	0x0100
        /*08b2*/ 	.byte	0x04
	.zero		1


	//   ....[124]....
        /*08b4*/ 	.word	0x00001fc0
        /*08b8*/ 	.word	0x00000000
        /*08bc*/ 	.word	0x000003d0
        /*08c0*/ 	.short	0x010a
        /*08c2*/ 	.byte	0xff
	.zero		1


	//   ....[125]....
        /*08c4*/ 	.word	0x00001ff0
        /*08c8*/ 	.word	0x00000000
        /*08cc*/ 	.word	0x000003c0
        /*08d0*/ 	.short	0x0101
        /*08d2*/ 	.byte	0xff
	.zero		1


	//   ....[126]....
        /*08d4*/ 	.word	0x000020d0
        /*08d8*/ 	.word	0x000000ff
        /*08dc*/ 	.word	0x00000190
        /*08e0*/ 	.short	0x010a
        /*08e2*/ 	.byte	0x04
	.zero		1


	//   ....[127]....
        /*08e4*/ 	.word	0x00002150
        /*08e8*/ 	.word	0x000000ff
        /*08ec*/ 	.word	0x00000190
        /*08f0*/ 	.short	0x010a
        /*08f2*/ 	.byte	0x21
	.zero		1


	//   ....[128]....
        /*08f4*/ 	.word	0x000022e0
        /*08f8*/ 	.word	0x000000ff
        /*08fc*/ 	.word	0x00000190
        /*0900*/ 	.short	0x010a
        /*0902*/ 	.byte	0x08
	.zero		1


	//   ....[129]....
        /*0904*/ 	.word	0x00002440
        /*0908*/ 	.word	0x000000ff
        /*090c*/ 	.word	0x00000358
        /*0910*/ 	.short	0x0101
        /*0912*/ 	.byte	0x06
	.zero		1


	//   ....[130]....
        /*0914*/ 	.word	0x00002460
        /*0918*/ 	.word	0x000000ff
        /*091c*/ 	.word	0x00000190
        /*0920*/ 	.short	0x010a
        /*0922*/ 	.byte	0x04
	.zero		1


	//   ....[131]....
        /*0924*/ 	.word	0x000024e0
        /*0928*/ 	.word	0x000000ff
        /*092c*/ 	.word	0x00000190
        /*0930*/ 	.short	0x010a
        /*0932*/ 	.byte	0x11
	.zero		1


	//   ....[132]....
        /*0934*/ 	.word	0x00002670
        /*0938*/ 	.word	0x000000ff
        /*093c*/ 	.word	0x00000190
        /*0940*/ 	.short	0x010a
        /*0942*/ 	.byte	0x07
	.zero		1


	//   ....[133]....
        /*0944*/ 	.word	0x00002800
        /*0948*/ 	.word	0x00000003
        /*094c*/ 	.word	0x00000360
        /*0950*/ 	.short	0x010a
        /*0952*/ 	.byte	0xff
	.zero		1


	//   ....[134]....
        /*0954*/ 	.word	0x00002950
        /*0958*/ 	.word	0x00000000
        /*095c*/ 	.word	0x00000000
        /*0960*/ 	.short	0x0101
        /*0962*/ 	.byte	0xff
	.zero		1


	//   ....[135]....
        /*0964*/ 	.word	0x00002f10
        /*0968*/ 	.word	0x000000ff
        /*096c*/ 	.word	0x00000000
        /*0970*/ 	.short	0x010a
        /*0972*/ 	.byte	0x04
	.zero		1


	//   ....[136]....
        /*0974*/ 	.word	0x00002fa0
        /*0978*/ 	.word	0x000000ff
        /*097c*/ 	.word	0x00000000
        /*0980*/ 	.short	0x010a
        /*0982*/ 	.byte	0x05
	.zero		1


	//   ....[137]....
        /*0984*/ 	.word	0x00003030
        /*0988*/ 	.word	0x000000ff
        /*098c*/ 	.word	0x00000000
        /*0990*/ 	.short	0x010a
        /*0992*/ 	.byte	0x05
	.zero		1


	//   ....[138]....
        /*0994*/ 	.word	0x000030c0
        /*0998*/ 	.word	0x000000ff
        /*099c*/ 	.word	0x00000000
        /*09a0*/ 	.short	0x010a
        /*09a2*/ 	.byte	0x05
	.zero		1


	//   ....[139]....
        /*09a4*/ 	.word	0x00003150
        /*09a8*/ 	.word	0x000000ff
        /*09ac*/ 	.word	0x00000000
        /*09b0*/ 	.short	0x010a
        /*09b2*/ 	.byte	0x05
	.zero		1


	//   ....[140]....
        /*09b4*/ 	.word	0x000031e0
        /*09b8*/ 	.word	0x000000ff
        /*09bc*/ 	.word	0x00000000
        /*09c0*/ 	.short	0x010a
        /*09c2*/ 	.byte	0x05
	.zero		1


	//   ....[141]....
        /*09c4*/ 	.word	0x00003270
        /*09c8*/ 	.word	0x000000ff
        /*09cc*/ 	.word	0x00000000
        /*09d0*/ 	.short	0x010a
        /*09d2*/ 	.byte	0x05
	.zero		1


	//   ....[142]....
        /*09d4*/ 	.word	0x00003300
        /*09d8*/ 	.word	0x000000ff
        /*09dc*/ 	.word	0x00000000
        /*09e0*/ 	.short	0x010a
        /*09e2*/ 	.byte	0x05
	.zero		1


	//   ....[143]....
        /*09e4*/ 	.word	0x00003390
        /*09e8*/ 	.word	0x000000ff
        /*09ec*/ 	.word	0x00000000
        /*09f0*/ 	.short	0x010a
        /*09f2*/ 	.byte	0x05
	.zero		1


	//   ....[144]....
        /*09f4*/ 	.word	0x00003420
        /*09f8*/ 	.word	0x000000ff
        /*09fc*/ 	.word	0x00000000
        /*0a00*/ 	.short	0x010a
        /*0a02*/ 	.byte	0x05
	.zero		1


	//   ....[145]....
        /*0a04*/ 	.word	0x000034b0
        /*0a08*/ 	.word	0x000000ff
        /*0a0c*/ 	.word	0x00000000
        /*0a10*/ 	.short	0x010a
        /*0a12*/ 	.byte	0x05
	.zero		1


	//   ....[146]....
        /*0a14*/ 	.word	0x00003540
        /*0a18*/ 	.word	0x000000ff
        /*0a1c*/ 	.word	0x00000000
        /*0a20*/ 	.short	0x010a
        /*0a22*/ 	.byte	0x05
	.zero		1


	//   ....[147]....
        /*0a24*/ 	.word	0x000035d0
        /*0a28*/ 	.word	0x000000ff
        /*0a2c*/ 	.word	0x00000000
        /*0a30*/ 	.short	0x010a
        /*0a32*/ 	.byte	0x05
	.zero		1


	//   ....[148]....
        /*0a34*/ 	.word	0x00003660
        /*0a38*/ 	.word	0x000000ff
        /*0a3c*/ 	.word	0x00000000
        /*0a40*/ 	.short	0x010a
        /*0a42*/ 	.byte	0x05
	.zero		1


	//   ....[149]....
        /*0a44*/ 	.word	0x000036f0
        /*0a48*/ 	.word	0x000000ff
        /*0a4c*/ 	.word	0x00000000
        /*0a50*/ 	.short	0x010a
        /*0a52*/ 	.byte	0x05
	.zero		1


	//   ....[150]....
        /*0a54*/ 	.word	0x00003780
        /*0a58*/ 	.word	0x000000ff
        /*0a5c*/ 	.word	0x00000000
        /*0a60*/ 	.short	0x010a
        /*0a62*/ 	.byte	0x05
	.zero		1


	//   ....[151]....
        /*0a64*/ 	.word	0x00003810
        /*0a68*/ 	.word	0x000000ff
        /*0a6c*/ 	.word	0x00000000
        /*0a70*/ 	.short	0x010a
        /*0a72*/ 	.byte	0x05
	.zero		1


	//   ....[152]....
        /*0a74*/ 	.word	0x000038a0
        /*0a78*/ 	.word	0x000000ff
        /*0a7c*/ 	.word	0x00000000
        /*0a80*/ 	.short	0x010a
        /*0a82*/ 	.byte	0x05
	.zero		1


	//   ....[153]....
        /*0a84*/ 	.word	0x00003930
        /*0a88*/ 	.word	0x000000ff
        /*0a8c*/ 	.word	0x00000000
        /*0a90*/ 	.short	0x010a
        /*0a92*/ 	.byte	0x05
	.zero		1


	//   ....[154]....
        /*0a94*/ 	.word	0x000039c0
        /*0a98*/ 	.word	0x000000ff
        /*0a9c*/ 	.word	0x00000000
        /*0aa0*/ 	.short	0x010a
        /*0aa2*/ 	.byte	0x05
	.zero		1


	//   ....[155]....
        /*0aa4*/ 	.word	0x00003a50
        /*0aa8*/ 	.word	0x000000ff
        /*0aac*/ 	.word	0x00000000
        /*0ab0*/ 	.short	0x010a
        /*0ab2*/ 	.byte	0x05
	.zero		1


	//   ....[156]....
        /*0ab4*/ 	.word	0x00003ae0
        /*0ab8*/ 	.word	0x000000ff
        /*0abc*/ 	.word	0x00000000
        /*0ac0*/ 	.short	0x010a
        /*0ac2*/ 	.byte	0x05
	.zero		1


	//   ....[157]....
        /*0ac4*/ 	.word	0x00003b70
        /*0ac8*/ 	.word	0x000000ff
        /*0acc*/ 	.word	0x00000000
        /*0ad0*/ 	.short	0x010a
        /*0ad2*/ 	.byte	0x05
	.zero		1


	//   ....[158]....
        /*0ad4*/ 	.word	0x00003c00
        /*0ad8*/ 	.word	0x000000ff
        /*0adc*/ 	.word	0x00000000
        /*0ae0*/ 	.short	0x010a
        /*0ae2*/ 	.byte	0x05
	.zero		1


	//   ....[159]....
        /*0ae4*/ 	.word	0x00003c90
        /*0ae8*/ 	.word	0x000000ff
        /*0aec*/ 	.word	0x00000000
        /*0af0*/ 	.short	0x010a
        /*0af2*/ 	.byte	0x05
	.zero		1


	//   ....[160]....
        /*0af4*/ 	.word	0x00003d20
        /*0af8*/ 	.word	0x000000ff
        /*0afc*/ 	.word	0x00000000
        /*0b00*/ 	.short	0x010a
        /*0b02*/ 	.byte	0x05
	.zero		1


	//   ....[161]....
        /*0b04*/ 	.word	0x00003db0
        /*0b08*/ 	.word	0x000000ff
        /*0b0c*/ 	.word	0x00000000
        /*0b10*/ 	.short	0x010a
        /*0b12*/ 	.byte	0x05
	.zero		1


	//   ....[162]....
        /*0b14*/ 	.word	0x00003e40
        /*0b18*/ 	.word	0x000000ff
        /*0b1c*/ 	.word	0x00000000
        /*0b20*/ 	.short	0x010a
        /*0b22*/ 	.byte	0x05
	.zero		1


	//   ....[163]....
        /*0b24*/ 	.word	0x00003ed0
        /*0b28*/ 	.word	0x000000ff
        /*0b2c*/ 	.word	0x00000000
        /*0b30*/ 	.short	0x010a
        /*0b32*/ 	.byte	0x05
	.zero		1


	//   ....[164]....
        /*0b34*/ 	.word	0x00003f60
        /*0b38*/ 	.word	0x000000ff
        /*0b3c*/ 	.word	0x00000000
        /*0b40*/ 	.short	0x010a
        /*0b42*/ 	.byte	0x05
	.zero		1


	//   ....[165]....
        /*0b44*/ 	.word	0x00003ff0
        /*0b48*/ 	.word	0x000000ff
        /*0b4c*/ 	.word	0x00000000
        /*0b50*/ 	.short	0x010a
        /*0b52*/ 	.byte	0x05
	.zero		1


	//   ....[166]....
        /*0b54*/ 	.word	0x00004080
        /*0b58*/ 	.word	0x000000ff
        /*0b5c*/ 	.word	0x00000000
        /*0b60*/ 	.short	0x010a
        /*0b62*/ 	.byte	0x05
	.zero		1


	//   ....[167]....
        /*0b64*/ 	.word	0x00004110
        /*0b68*/ 	.word	0x000000ff
        /*0b6c*/ 	.word	0x00000000
        /*0b70*/ 	.short	0x010a
        /*0b72*/ 	.byte	0x05
	.zero		1


	//   ....[168]....
        /*0b74*/ 	.word	0x000041a0
        /*0b78*/ 	.word	0x000000ff
        /*0b7c*/ 	.word	0x00000000
        /*0b80*/ 	.short	0x010a
        /*0b82*/ 	.byte	0x05
	.zero		1


	//   ....[169]....
        /*0b84*/ 	.word	0x00004230
        /*0b88*/ 	.word	0x000000ff
        /*0b8c*/ 	.word	0x00000000
        /*0b90*/ 	.short	0x010a
        /*0b92*/ 	.byte	0x05
	.zero		1


	//   ....[170]....
        /*0b94*/ 	.word	0x000042c0
        /*0b98*/ 	.word	0x000000ff
        /*0b9c*/ 	.word	0x00000000
        /*0ba0*/ 	.short	0x010a
        /*0ba2*/ 	.byte	0x05
	.zero		1


	//   ....[171]....
        /*0ba4*/ 	.word	0x00004350
        /*0ba8*/ 	.word	0x000000ff
        /*0bac*/ 	.word	0x00000000
        /*0bb0*/ 	.short	0x010a
        /*0bb2*/ 	.byte	0x05
	.zero		1


	//   ....[172]....
        /*0bb4*/ 	.word	0x000043e0
        /*0bb8*/ 	.word	0x000000ff
        /*0bbc*/ 	.word	0x00000000
        /*0bc0*/ 	.short	0x010a
        /*0bc2*/ 	.byte	0x05
	.zero		1


	//   ....[173]....
        /*0bc4*/ 	.word	0x00004470
        /*0bc8*/ 	.word	0x000000ff
        /*0bcc*/ 	.word	0x00000000
        /*0bd0*/ 	.short	0x010a
        /*0bd2*/ 	.byte	0x05
	.zero		1


	//   ....[174]....
        /*0bd4*/ 	.word	0x00004500
        /*0bd8*/ 	.word	0x000000ff
        /*0bdc*/ 	.word	0x00000000
        /*0be0*/ 	.short	0x010a
        /*0be2*/ 	.byte	0x05
	.zero		1


	//   ....[175]....
        /*0be4*/ 	.word	0x00004590
        /*0be8*/ 	.word	0x000000ff
        /*0bec*/ 	.word	0x00000000
        /*0bf0*/ 	.short	0x010a
        /*0bf2*/ 	.byte	0x05
	.zero		1


	//   ....[176]....
        /*0bf4*/ 	.word	0x00004620
        /*0bf8*/ 	.word	0x000000ff
        /*0bfc*/ 	.word	0x00000000
        /*0c00*/ 	.short	0x010a
        /*0c02*/ 	.byte	0x05
	.zero		1


	//   ....[177]....
        /*0c04*/ 	.word	0x000046b0
        /*0c08*/ 	.word	0x000000ff
        /*0c0c*/ 	.word	0x00000000
        /*0c10*/ 	.short	0x010a
        /*0c12*/ 	.byte	0x05
	.zero		1


	//   ....[178]....
        /*0c14*/ 	.word	0x00004740
        /*0c18*/ 	.word	0x000000ff
        /*0c1c*/ 	.word	0x00000000
        /*0c20*/ 	.short	0x010a
        /*0c22*/ 	.byte	0x05
	.zero		1


	//   ....[179]....
        /*0c24*/ 	.word	0x000047d0
        /*0c28*/ 	.word	0x000000ff
        /*0c2c*/ 	.word	0x00000000
        /*0c30*/ 	.short	0x010a
        /*0c32*/ 	.byte	0x05
	.zero		1


	//   ....[180]....
        /*0c34*/ 	.word	0x00004860
        /*0c38*/ 	.word	0x000000ff
        /*0c3c*/ 	.word	0x00000000
        /*0c40*/ 	.short	0x010a
        /*0c42*/ 	.byte	0x05
	.zero		1


	//   ....[181]....
        /*0c44*/ 	.word	0x000048f0
        /*0c48*/ 	.word	0x000000ff
        /*0c4c*/ 	.word	0x00000000
        /*0c50*/ 	.short	0x010a
        /*0c52*/ 	.byte	0x05
	.zero		1


	//   ....[182]....
        /*0c54*/ 	.word	0x00004980
        /*0c58*/ 	.word	0x000000ff
        /*0c5c*/ 	.word	0x00000000
        /*0c60*/ 	.short	0x010a
        /*0c62*/ 	.byte	0x05
	.zero		1


	//   ....[183]....
        /*0c64*/ 	.word	0x00004a10
        /*0c68*/ 	.word	0x000000ff
        /*0c6c*/ 	.word	0x00000000
        /*0c70*/ 	.short	0x010a
        /*0c72*/ 	.byte	0x05
	.zero		1


	//   ....[184]....
        /*0c74*/ 	.word	0x00004ab0
        /*0c78*/ 	.word	0x00000000
        /*0c7c*/ 	.word	0x00000000
        /*0c80*/ 	.short	0x010a
        /*0c82*/ 	.byte	0xff
	.zero		1


	//   ....[185]....
        /*0c84*/ 	.word	0x00004bd0
        /*0c88*/ 	.word	0x00000002
        /*0c8c*/ 	.word	0x000003c0
        /*0c90*/ 	.short	0x010a
        /*0c92*/ 	.byte	0xff
	.zero		1


	//   ....[186]....
        /*0c94*/ 	.word	0x00004c40
        /*0c98*/ 	.word	0x00000002
        /*0c9c*/ 	.word	0x00000000
        /*0ca0*/ 	.short	0x0101
        /*0ca2*/ 	.byte	0xff
	.zero		1


	//   ....[187]....
        /*0ca4*/ 	.word	0x00004c60
        /*0ca8*/ 	.word	0x000000ff
        /*0cac*/ 	.word	0x00000370
        /*0cb0*/ 	.short	0x010a
        /*0cb2*/ 	.byte	0x04
	.zero		1


	//   ....[188]....
        /*0cb4*/ 	.word	0x00004d80
        /*0cb8*/ 	.word	0x00000002
        /*0cbc*/ 	.word	0x00000360
        /*0cc0*/ 	.short	0x010a
        /*0cc2*/ 	.byte	0xff
	.zero		1


	//   ....[189]....
        /*0cc4*/ 	.word	0x00004e80
        /*0cc8*/ 	.word	0x00000002
        /*0ccc*/ 	.word	0x00000000
        /*0cd0*/ 	.short	0x0101
        /*0cd2*/ 	.byte	0xff
	.zero		1


	//   ....[190]....
        /*0cd4*/ 	.word	0x00004f10
        /*0cd8*/ 	.word	0x000000ff
        /*0cdc*/ 	.word	0x00000370
        /*0ce0*/ 	.short	0x0106
        /*0ce2*/ 	.byte	0x04
	.zero		1


	//   ....[191]....
        /*0ce4*/ 	.word	0x00004f30
        /*0ce8*/ 	.word	0x000000ff
        /*0cec*/ 	.word	0x00000370
        /*0cf0*/ 	.short	0x010a
        /*0cf2*/ 	.byte	0x04
	.zero		1


	//   ....[192]....
        /*0cf4*/ 	.word	0x00004fc0
        /*0cf8*/ 	.word	0x000000ff
        /*0cfc*/ 	.word	0x00000370
        /*0d00*/ 	.short	0x0106
        /*0d02*/ 	.byte	0x07
	.zero		1


	//   ....[193]....
        /*0d04*/ 	.word	0x00005000
        /*0d08*/ 	.word	0x00000000
        /*0d0c*/ 	.word	0x00000370
        /*0d10*/ 	.short	0x010a
        /*0d12*/ 	.byte	0xff
	.zero		1


	//   ....[194]....
        /*0d14*/ 	.word	0x000054f0
        /*0d18*/ 	.word	0x00000000
        /*0d1c*/ 	.word	0x00000360
        /*0d20*/ 	.short	0x010a
        /*0d22*/ 	.byte	0xff
	.zero		1


	//   ....[195]....
        /*0d24*/ 	.word	0x000055f0
        /*0d28*/ 	.word	0x00000003
        /*0d2c*/ 	.word	0x00000000
        /*0d30*/ 	.short	0x0101
        /*0d32*/ 	.byte	0xff
	.zero		1


	//   ....[196]....
        /*0d34*/ 	.word	0x00005600
        /*0d38*/ 	.word	0x000000ff
        /*0d3c*/ 	.word	0x00000000
        /*0d40*/ 	.short	0x010a
        /*0d42*/ 	.byte	0x04
	.zero		1


	//   ....[197]....
        /*0d44*/ 	.word	0x00005620
        /*0d48*/ 	.word	0x000000ff
        /*0d4c*/ 	.word	0x000003a0
        /*0d50*/ 	.short	0x010a
        /*0d52*/ 	.byte	0x13
	.zero		1


	//   ....[198]....
        /*0d54*/ 	.word	0x00005760
        /*0d58*/ 	.word	0x000000ff
        /*0d5c*/ 	.word	0x00000000
        /*0d60*/ 	.short	0x010a
        /*0d62*/ 	.byte	0x06
	.zero		1


	//   ....[199]....
        /*0d64*/ 	.word	0x00005860
        /*0d68*/ 	.word	0x000000ff
        /*0d6c*/ 	.word	0x00000000
        /*0d70*/ 	.short	0x010a
        /*0d72*/ 	.byte	0x04
	.zero		1


	//   ....[200]....
        /*0d74*/ 	.word	0x00005a40
        /*0d78*/ 	.word	0x000000ff
        /*0d7c*/ 	.word	0x00000000
        /*0d80*/ 	.short	0x010a
        /*0d82*/ 	.byte	0x04
	.zero		1


	//   ....[201]....
        /*0d84*/ 	.word	0x00005ad0
        /*0d88*/ 	.word	0x000000ff
        /*0d8c*/ 	.word	0x00000000
        /*0d90*/ 	.short	0x010a
        /*0d92*/ 	.byte	0x05
	.zero		1


	//   ....[202]....
        /*0d94*/ 	.word	0x00005b60
        /*0d98*/ 	.word	0x000000ff
        /*0d9c*/ 	.word	0x00000000
        /*0da0*/ 	.short	0x010a
        /*0da2*/ 	.byte	0x05
	.zero		1


	//   ....[203]....
        /*0da4*/ 	.word	0x00005bf0
        /*0da8*/ 	.word	0x000000ff
        /*0dac*/ 	.word	0x00000000
        /*0db0*/ 	.short	0x010a
        /*0db2*/ 	.byte	0x04
	.zero		1


	//   ....[204]....
        /*0db4*/ 	.word	0x00006080
        /*0db8*/ 	.word	0x0000000c
        /*0dbc*/ 	.word	0x00000360
        /*0dc0*/ 	.short	0x010a
        /*0dc2*/ 	.byte	0xff
	.zero		1


	//   ....[205]....
        /*0dc4*/ 	.word	0x000061f0
        /*0dc8*/ 	.word	0x00000000
        /*0dcc*/ 	.word	0x00000000
        /*0dd0*/ 	.short	0x0101
        /*0dd2*/ 	.byte	0xff
	.zero		1


	//   ....[206]....
        /*0dd4*/ 	.word	0x00006670
        /*0dd8*/ 	.word	0x000000ff
        /*0ddc*/ 	.word	0x00000358
        /*0de0*/ 	.short	0x010a
        /*0de2*/ 	.byte	0x18
	.zero		1


	//   ....[207]....
        /*0de4*/ 	.word	0x00006830
        /*0de8*/ 	.word	0x000000ff
        /*0dec*/ 	.word	0x00000338
        /*0df0*/ 	.short	0x010a
        /*0df2*/ 	.byte	0x04
	.zero		1


	//   ....[208]....
        /*0df4*/ 	.word	0x00006a00
        /*0df8*/ 	.word	0x000000ff
        /*0dfc*/ 	.word	0x00000320
        /*0e00*/ 	.short	0x010b
        /*0e02*/ 	.byte	0x04
	.zero		1


	//   ....[209]....
        /*0e04*/ 	.word	0x00006a10
        /*0e08*/ 	.word	0x000000ff
        /*0e0c*/ 	.word	0x00000000
        /*0e10*/ 	.short	0x0101
        /*0e12*/ 	.byte	0x14
	.zero		1


	//   ....[210]....
        /*0e14*/ 	.word	0x00006a20
        /*0e18*/ 	.word	0x000000ff
        /*0e1c*/ 	.word	0x00000338
        /*0e20*/ 	.short	0x010a
        /*0e22*/ 	.byte	0x05
	.zero		1


	//   ....[211]....
        /*0e24*/ 	.word	0x00006c10
        /*0e28*/ 	.word	0x000000ff
        /*0e2c*/ 	.word	0x00000320
        /*0e30*/ 	.short	0x010b
        /*0e32*/ 	.byte	0x05
	.zero		1


	//   ....[212]....
        /*0e34*/ 	.word	0x00006c20
        /*0e38*/ 	.word	0x000000ff
        /*0e3c*/ 	.word	0x00000000
        /*0e40*/ 	.short	0x0101
        /*0e42*/ 	.byte	0x04
	.zero		1


	//   ....[213]....
        /*0e44*/ 	.word	0x00006cc0
        /*0e48*/ 	.word	0x000000ff
        /*0e4c*/ 	.word	0x00000000
        /*0e50*/ 	.short	0x010a
        /*0e52*/ 	.byte	0x04
	.zero		1


	//   ....[214]....
        /*0e54*/ 	.word	0x00006d50
        /*0e58*/ 	.word	0x000000ff
        /*0e5c*/ 	.word	0x00000000
        /*0e60*/ 	.short	0x010a
        /*0e62*/ 	.byte	0x05
	.zero		1


	//   ....[215]....
        /*0e64*/ 	.word	0x00006df0
        /*0e68*/ 	.word	0x00000000
        /*0e6c*/ 	.word	0x00000000
        /*0e70*/ 	.short	0x010a
        /*0e72*/ 	.byte	0xff
	.zero		1


	//   ....[216]....
        /*0e74*/ 	.word	0x00007160
        /*0e78*/ 	.word	0x00000000
        /*0e7c*/ 	.word	0x00000360
        /*0e80*/ 	.short	0x010a
        /*0e82*/ 	.byte	0xff
	.zero		1


	//   ....[217]....
        /*0e84*/ 	.word	0x00007230
        /*0e88*/ 	.word	0x00000000
        /*0e8c*/ 	.word	0x00000000
        /*0e90*/ 	.short	0x0101
        /*0e92*/ 	.byte	0xff
	.zero		1


	//   ....[218]....
        /*0e94*/ 	.word	0x00007e80
        /*0e98*/ 	.word	0x00000002
        /*0e9c*/ 	.word	0x00000320
        /*0ea0*/ 	.short	0x010a
        /*0ea2*/ 	.byte	0xff
	.zero		1


	//   ....[219]....
        /*0ea4*/ 	.word	0x00007ec0
        /*0ea8*/ 	.word	0x00000048
        /*0eac*/ 	.word	0x00000380
        /*0eb0*/ 	.short	0x010a
        /*0eb2*/ 	.byte	0xff
	.zero		1


	//   ....[220]....
        /*0eb4*/ 	.word	0x00007fb0
        /*0eb8*/ 	.word	0x00000002
        /*0ebc*/ 	.word	0x00000320
        /*0ec0*/ 	.short	0x010a
        /*0ec2*/ 	.byte	0xff
	.zero		1


	//   ....[221]....
        /*0ec4*/ 	.word	0x000081e0
        /*0ec8*/ 	.word	0x00000048
        /*0ecc*/ 	.word	0x00000380
        /*0ed0*/ 	.short	0x010a
        /*0ed2*/ 	.byte	0xff
	.zero		1


	//   ....[222]....
        /*0ed4*/ 	.word	0x00008880
        /*0ed8*/ 	.word	0x00000000
        /*0edc*/ 	.word	0x00000000
        /*0ee0*/ 	.short	0x0101
        /*0ee2*/ 	.byte	0xff
	.zero		1


	//   ....[223]....
        /*0ee4*/ 	.word	0x00008890
        /*0ee8*/ 	.word	0x00000002
        /*0eec*/ 	.word	0x00000320
        /*0ef0*/ 	.short	0x010a
        /*0ef2*/ 	.byte	0xff
	.zero		1


	//   ....[224]....
        /*0ef4*/ 	.word	0x00008960
        /*0ef8*/ 	.word	0x00000002
        /*0efc*/ 	.word	0x00000320
        /*0f00*/ 	.short	0x010a
        /*0f02*/ 	.byte	0xff
	.zero		1


	//   ....[225]....
        /*0f04*/ 	.word	0x00008c50
        /*0f08*/ 	.word	0x000000ff
        /*0f0c*/ 	.word	0x00000000
        /*0f10*/ 	.short	0x0101
        /*0f12*/ 	.byte	0x04
	.zero		1


	//   ....[226]....
        /*0f14*/ 	.word	0x00009170
        /*0f18*/ 	.word	0x00000000
        /*0f1c*/ 	.word	0x00000000
        /*0f20*/ 	.short	0x0101
        /*0f22*/ 	.byte	0xff
	.zero		1


	//   ....[227]....
        /*0f24*/ 	.word	0x00009420
        /*0f28*/ 	.word	0x000000ff
        /*0f2c*/ 	.word	0x00000000
        /*0f30*/ 	.short	0x0101
        /*0f32*/ 	.byte	0x04
	.zero		1


	//   ....[228]....
        /*0f34*/ 	.word	0x00009440
        /*0f38*/ 	.word	0x00000000
        /*0f3c*/ 	.word	0x000003d0
        /*0f40*/ 	.short	0x010a
        /*0f42*/ 	.byte	0xff
	.zero		1


	//   ....[229]....
        /*0f44*/ 	.word	0x000094a0
        /*0f48*/ 	.word	0x00000000
        /*0f4c*/ 	.word	0x00000190
        /*0f50*/ 	.short	0x010a
        /*0f52*/ 	.byte	0xff
	.zero		1


	//   ....[230]....
        /*0f54*/ 	.word	0x00009500
        /*0f58*/ 	.word	0x00000000
        /*0f5c*/ 	.word	0x00000190
        /*0f60*/ 	.short	0x010a
        /*0f62*/ 	.byte	0xff
	.zero		1


	//   ....[231]....
        /*0f64*/ 	.word	0x00009550
        /*0f68*/ 	.word	0x00000003
        /*0f6c*/ 	.word	0x00000360
        /*0f70*/ 	.short	0x010a
        /*0f72*/ 	.byte	0xff
	.zero		1


	//   ....[232]....
        /*0f74*/ 	.word	0x000095b0
        /*0f78*/ 	.word	0x00000000
        /*0f7c*/ 	.word	0x00000000
        /*0f80*/ 	.short	0x010a
        /*0f82*/ 	.byte	0xff
	.zero		1


	//   ....[233]....
        /*0f84*/ 	.word	0x00009610
        /*0f88*/ 	.word	0x00000000
        /*0f8c*/ 	.word	0x00000000
        /*0f90*/ 	.short	0x010a
        /*0f92*/ 	.byte	0xff
	.zero		1


	//   ....[234]....
        /*0f94*/ 	.word	0x00009670
        /*0f98*/ 	.word	0x00000000
        /*0f9c*/ 	.word	0x00000000
        /*0fa0*/ 	.short	0x010a
        /*0fa2*/ 	.byte	0xff
	.zero		1


	//   ....[235]....
        /*0fa4*/ 	.word	0x000096d0
        /*0fa8*/ 	.word	0x00000000
        /*0fac*/ 	.word	0x00000000
        /*0fb0*/ 	.short	0x010a
        /*0fb2*/ 	.byte	0xff
	.zero		1


	//   ....[236]....
        /*0fb4*/ 	.word	0x00009730
        /*0fb8*/ 	.word	0x00000000
        /*0fbc*/ 	.word	0x00000000
        /*0fc0*/ 	.short	0x010a
        /*0fc2*/ 	.byte	0xff
	.zero		1


	//   ....[237]....
        /*0fc4*/ 	.word	0x00009790
        /*0fc8*/ 	.word	0x00000000
        /*0fcc*/ 	.word	0x00000000
        /*0fd0*/ 	.short	0x010a
        /*0fd2*/ 	.byte	0xff
	.zero		1


	//   ....[238]....
        /*0fd4*/ 	.word	0x000097f0
        /*0fd8*/ 	.word	0x00000000
        /*0fdc*/ 	.word	0x00000000
        /*0fe0*/ 	.short	0x010a
        /*0fe2*/ 	.byte	0xff
	.zero		1


	//   ....[239]....
        /*0fe4*/ 	.word	0x00009850
        /*0fe8*/ 	.word	0x00000000
        /*0fec*/ 	.word	0x00000000
        /*0ff0*/ 	.short	0x010a
        /*0ff2*/ 	.byte	0xff
	.zero		1


	//   ....[240]....
        /*0ff4*/ 	.word	0x000098b0
        /*0ff8*/ 	.word	0x00000000
        /*0ffc*/ 	.word	0x00000000
        /*1000*/ 	.short	0x010a
        /*1002*/ 	.byte	0xff
	.zero		1


	//   ....[241]....
        /*1004*/ 	.word	0x00009910
        /*1008*/ 	.word	0x00000000
        /*100c*/ 	.word	0x00000000
        /*1010*/ 	.short	0x010a
        /*1012*/ 	.byte	0xff
	.zero		1


	//   ....[242]....
        /*1014*/ 	.word	0x00009970
        /*1018*/ 	.word	0x00000000
        /*101c*/ 	.word	0x00000000
        /*1020*/ 	.short	0x010a
        /*1022*/ 	.byte	0xff
	.zero		1


	//   ....[243]....
        /*1024*/ 	.word	0x000099d0
        /*1028*/ 	.word	0x00000000
        /*102c*/ 	.word	0x00000000
        /*1030*/ 	.short	0x010a
        /*1032*/ 	.byte	0xff
	.zero		1


	//   ....[244]....
        /*1034*/ 	.word	0x00009a30
        /*1038*/ 	.word	0x00000000
        /*103c*/ 	.word	0x00000000
        /*1040*/ 	.short	0x010a
        /*1042*/ 	.byte	0xff
	.zero		1


	//   ....[245]....
        /*1044*/ 	.word	0x00009a90
        /*1048*/ 	.word	0x00000000
        /*104c*/ 	.word	0x00000000
        /*1050*/ 	.short	0x010a
        /*1052*/ 	.byte	0xff
	.zero		1


	//   ....[246]....
        /*1054*/ 	.word	0x00009af0
        /*1058*/ 	.word	0x00000000
        /*105c*/ 	.word	0x00000000
        /*1060*/ 	.short	0x010a
        /*1062*/ 	.byte	0xff
	.zero		1


	//   ....[247]....
        /*1064*/ 	.word	0x00009b50
        /*1068*/ 	.word	0x00000000
        /*106c*/ 	.word	0x00000000
        /*1070*/ 	.short	0x010a
        /*1072*/ 	.byte	0xff
	.zero		1


	//   ....[248]....
        /*1074*/ 	.word	0x00009bb0
        /*1078*/ 	.word	0x00000000
        /*107c*/ 	.word	0x00000000
        /*1080*/ 	.short	0x010a
        /*1082*/ 	.byte	0xff
	.zero		1


	//   ....[249]....
        /*1084*/ 	.word	0x00009c10
        /*1088*/ 	.word	0x00000000
        /*108c*/ 	.word	0x00000000
        /*1090*/ 	.short	0x010a
        /*1092*/ 	.byte	0xff
	.zero		1


	//   ....[250]....
        /*1094*/ 	.word	0x00009c70
        /*1098*/ 	.word	0x00000000
        /*109c*/ 	.word	0x00000000
        /*10a0*/ 	.short	0x010a
        /*10a2*/ 	.byte	0xff
	.zero		1


	//   ....[251]....
        /*10a4*/ 	.word	0x00009cd0
        /*10a8*/ 	.word	0x00000000
        /*10ac*/ 	.word	0x00000000
        /*10b0*/ 	.short	0x010a
        /*10b2*/ 	.byte	0xff
	.zero		1


	//   ....[252]....
        /*10b4*/ 	.word	0x00009d30
        /*10b8*/ 	.word	0x00000000
        /*10bc*/ 	.word	0x00000000
        /*10c0*/ 	.short	0x010a
        /*10c2*/ 	.byte	0xff
	.zero		1


	//   ....[253]....
        /*10c4*/ 	.word	0x00009d90
        /*10c8*/ 	.word	0x00000000
        /*10cc*/ 	.word	0x00000000
        /*10d0*/ 	.short	0x010a
        /*10d2*/ 	.byte	0xff
	.zero		1


	//   ....[254]....
        /*10d4*/ 	.word	0x00009df0
        /*10d8*/ 	.word	0x00000000
        /*10dc*/ 	.word	0x00000000
        /*10e0*/ 	.short	0x010a
        /*10e2*/ 	.byte	0xff
	.zero		1


	//   ....[255]....
        /*10e4*/ 	.word	0x00009e50
        /*10e8*/ 	.word	0x00000000
        /*10ec*/ 	.word	0x00000000
        /*10f0*/ 	.short	0x010a
        /*10f2*/ 	.byte	0xff
	.zero		1


	//   ....[0]....
        /*10f4*/ 	.word	0x00009eb0
        /*10f8*/ 	.word	0x00000000
        /*10fc*/ 	.word	0x00000000
        /*1100*/ 	.short	0x010a
        /*1102*/ 	.byte	0xff
	.zero		1


	//   ....[1]....
        /*1104*/ 	.word	0x00009f10
        /*1108*/ 	.word	0x00000000
        /*110c*/ 	.word	0x00000000
        /*1110*/ 	.short	0x010a
        /*1112*/ 	.byte	0xff
	.zero		1


	//   ....[2]....
        /*1114*/ 	.word	0x00009f70
        /*1118*/ 	.word	0x00000000
        /*111c*/ 	.word	0x00000000
        /*1120*/ 	.short	0x010a
        /*1122*/ 	.byte	0xff
	.zero		1


	//   ....[3]....
        /*1124*/ 	.word	0x00009fd0
        /*1128*/ 	.word	0x00000000
        /*112c*/ 	.word	0x00000000
        /*1130*/ 	.short	0x010a
        /*1132*/ 	.byte	0xff
	.zero		1


	//   ....[4]....
        /*1134*/ 	.word	0x0000a030
        /*1138*/ 	.word	0x00000000
        /*113c*/ 	.word	0x00000000
        /*1140*/ 	.short	0x010a
        /*1142*/ 	.byte	0xff
	.zero		1


	//   ....[5]....
        /*1144*/ 	.word	0x0000a090
        /*1148*/ 	.word	0x00000000
        /*114c*/ 	.word	0x00000000
        /*1150*/ 	.short	0x010a
        /*1152*/ 	.byte	0xff
	.zero		1


	//   ....[6]....
        /*1154*/ 	.word	0x0000a0f0
        /*1158*/ 	.word	0x00000000
        /*115c*/ 	.word	0x00000000
        /*1160*/ 	.short	0x010a
        /*1162*/ 	.byte	0xff
	.zero		1


	//   ....[7]....
        /*1164*/ 	.word	0x0000a150
        /*1168*/ 	.word	0x00000000
        /*116c*/ 	.word	0x00000000
        /*1170*/ 	.short	0x010a
        /*1172*/ 	.byte	0xff
	.zero		1


	//   ....[8]....
        /*1174*/ 	.word	0x0000a1b0
        /*1178*/ 	.word	0x00000000
        /*117c*/ 	.word	0x00000000
        /*1180*/ 	.short	0x010a
        /*1182*/ 	.byte	0xff
	.zero		1


	//   ....[9]....
        /*1184*/ 	.word	0x0000a210
        /*1188*/ 	.word	0x00000000
        /*118c*/ 	.word	0x00000000
        /*1190*/ 	.short	0x010a
        /*1192*/ 	.byte	0xff
	.zero		1


	//   ....[10]....
        /*1194*/ 	.word	0x0000a270
        /*1198*/ 	.word	0x00000000
        /*119c*/ 	.word	0x00000000
        /*11a0*/ 	.short	0x010a
        /*11a2*/ 	.byte	0xff
	.zero		1


	//   ....[11]....
        /*11a4*/ 	.word	0x0000a2d0
        /*11a8*/ 	.word	0x00000000
        /*11ac*/ 	.word	0x00000000
        /*11b0*/ 	.short	0x010a
        /*11b2*/ 	.byte	0xff
	.zero		1


	//   ....[12]....
        /*11b4*/ 	.word	0x0000a330
        /*11b8*/ 	.word	0x00000000
        /*11bc*/ 	.word	0x00000000
        /*11c0*/ 	.short	0x010a
        /*11c2*/ 	.byte	0xff
	.zero		1


	//   ....[13]....
        /*11c4*/ 	.word	0x0000a390
        /*11c8*/ 	.word	0x00000000
        /*11cc*/ 	.word	0x00000000
        /*11d0*/ 	.short	0x010a
        /*11d2*/ 	.byte	0xff
	.zero		1


	//   ....[14]....
        /*11d4*/ 	.word	0x0000a3f0
        /*11d8*/ 	.word	0x00000000
        /*11dc*/ 	.word	0x00000000
        /*11e0*/ 	.short	0x010a
        /*11e2*/ 	.byte	0xff
	.zero		1


	//   ....[15]....
        /*11e4*/ 	.word	0x0000a450
        /*11e8*/ 	.word	0x00000000
        /*11ec*/ 	.word	0x00000000
        /*11f0*/ 	.short	0x010a
        /*11f2*/ 	.byte	0xff
	.zero		1


	//   ....[16]....
        /*11f4*/ 	.word	0x0000a4b0
        /*11f8*/ 	.word	0x00000000
        /*11fc*/ 	.word	0x00000000
        /*1200*/ 	.short	0x010a
        /*1202*/ 	.byte	0xff
	.zero		1


	//   ....[17]....
        /*1204*/ 	.word	0x0000a510
        /*1208*/ 	.word	0x00000000
        /*120c*/ 	.word	0x00000000
        /*1210*/ 	.short	0x010a
        /*1212*/ 	.byte	0xff
	.zero		1


	//   ....[18]....
        /*1214*/ 	.word	0x0000a570
        /*1218*/ 	.word	0x00000000
        /*121c*/ 	.word	0x00000000
        /*1220*/ 	.short	0x010a
        /*1222*/ 	.byte	0xff
	.zero		1


	//   ....[19]....
        /*1224*/ 	.word	0x0000a5d0
        /*1228*/ 	.word	0x00000000
        /*122c*/ 	.word	0x00000000
        /*1230*/ 	.short	0x010a
        /*1232*/ 	.byte	0xff
	.zero		1


	//   ....[20]....
        /*1234*/ 	.word	0x0000a630
        /*1238*/ 	.word	0x00000000
        /*123c*/ 	.word	0x00000000
        /*1240*/ 	.short	0x010a
        /*1242*/ 	.byte	0xff
	.zero		1


	//   ....[21]....
        /*1244*/ 	.word	0x0000a690
        /*1248*/ 	.word	0x00000000
        /*124c*/ 	.word	0x00000000
        /*1250*/ 	.short	0x010a
        /*1252*/ 	.byte	0xff
	.zero		1


	//   ....[22]....
        /*1254*/ 	.word	0x0000a6f0
        /*1258*/ 	.word	0x00000000
        /*125c*/ 	.word	0x00000000
        /*1260*/ 	.short	0x010a
        /*1262*/ 	.byte	0xff
	.zero		1


	//   ....[23]....
        /*1264*/ 	.word	0x0000a750
        /*1268*/ 	.word	0x00000000
        /*126c*/ 	.word	0x00000000
        /*1270*/ 	.short	0x010a
        /*1272*/ 	.byte	0xff
	.zero		1


	//   ....[24]....
        /*1274*/ 	.word	0x0000a7b0
        /*1278*/ 	.word	0x00000000
        /*127c*/ 	.word	0x00000000
        /*1280*/ 	.short	0x010a
        /*1282*/ 	.byte	0xff
	.zero		1


	//   ....[25]....
        /*1284*/ 	.word	0x0000a800
        /*1288*/ 	.word	0x00000002
        /*128c*/ 	.word	0x000003c0
        /*1290*/ 	.short	0x010a
        /*1292*/ 	.byte	0xff
	.zero		1


	//   ....[26]....
        /*1294*/ 	.word	0x0000a860
        /*1298*/ 	.word	0x00000002
        /*129c*/ 	.word	0x00000370
        /*12a0*/ 	.short	0x010a
        /*12a2*/ 	.byte	0xff
	.zero		1


	//   ....[27]....
        /*12a4*/ 	.word	0x0000a8b0
        /*12a8*/ 	.word	0x00000002
        /*12ac*/ 	.word	0x00000360
        /*12b0*/ 	.short	0x010a
        /*12b2*/ 	.byte	0xff
	.zero		1


	//   ....[28]....
        /*12b4*/ 	.word	0x0000a910
        /*12b8*/ 	.word	0x00000000
        /*12bc*/ 	.word	0x00000370
        /*12c0*/ 	.short	0x010a
        /*12c2*/ 	.byte	0xff
	.zero		1


	//   ....[29]....
        /*12c4*/ 	.word	0x0000a960
        /*12c8*/ 	.word	0x00000000
        /*12cc*/ 	.word	0x00000360
        /*12d0*/ 	.short	0x010a
        /*12d2*/ 	.byte	0xff
	.zero		1


	//   ....[30]....
        /*12d4*/ 	.word	0x0000a9c0
        /*12d8*/ 	.word	0x00000002
        /*12dc*/ 	.word	0x000003a0
        /*12e0*/ 	.short	0x010a
        /*12e2*/ 	.byte	0xff
	.zero		1


	//   ....[31]....
        /*12e4*/ 	.word	0x0000aa20
        /*12e8*/ 	.word	0x00000000
        /*12ec*/ 	.word	0x00000000
        /*12f0*/ 	.short	0x010a
        /*12f2*/ 	.byte	0xff
	.zero		1


	//   ....[32]....
        /*12f4*/ 	.word	0x0000aa80
        /*12f8*/ 	.word	0x00000000
        /*12fc*/ 	.word	0x00000000
        /*1300*/ 	.short	0x010a
        /*1302*/ 	.byte	0xff
	.zero		1


	//   ....[33]....
        /*1304*/ 	.word	0x0000aae0
        /*1308*/ 	.word	0x00000000
        /*130c*/ 	.word	0x00000000
        /*1310*/ 	.short	0x010a
        /*1312*/ 	.byte	0xff
	.zero		1


	//   ....[34]....
        /*1314*/ 	.word	0x0000ab40
        /*1318*/ 	.word	0x00000000
        /*131c*/ 	.word	0x00000000
        /*1320*/ 	.short	0x010a
        /*1322*/ 	.byte	0xff
	.zero		1


	//   ....[35]....
        /*1324*/ 	.word	0x0000aba0
        /*1328*/ 	.word	0x00000000
        /*132c*/ 	.word	0x00000000
        /*1330*/ 	.short	0x010a
        /*1332*/ 	.byte	0xff
	.zero		1


	//   ....[36]....
        /*1334*/ 	.word	0x0000abf0
        /*1338*/ 	.word	0x0000000c
        /*133c*/ 	.word	0x00000360
        /*1340*/ 	.short	0x010a
        /*1342*/ 	.byte	0xff
	.zero		1


	//   ....[37]....
        /*1344*/ 	.word	0x0000ac50
        /*1348*/ 	.word	0x00000000
        /*134c*/ 	.word	0x00000358
        /*1350*/ 	.short	0x010a
        /*1352*/ 	.byte	0xff
	.zero		1


	//   ....[38]....
        /*1354*/ 	.word	0x0000acb0
        /*1358*/ 	.word	0x00000000
        /*135c*/ 	.word	0x00000338
        /*1360*/ 	.short	0x010a
        /*1362*/ 	.byte	0xff
	.zero		1


	//   ....[39]....
        /*1364*/ 	.word	0x0000ad10
        /*1368*/ 	.word	0x00000006
        /*136c*/ 	.word	0x00000338
        /*1370*/ 	.short	0x010a
        /*1372*/ 	.byte	0xff
	.zero		1


	//   ....[40]....
        /*1374*/ 	.word	0x0000ad70
        /*1378*/ 	.word	0x00000000
        /*137c*/ 	.word	0x00000000
        /*1380*/ 	.short	0x010a
        /*1382*/ 	.byte	0xff
	.zero		1


	//   ....[41]....
        /*1384*/ 	.word	0x0000add0
        /*1388*/ 	.word	0x00000000
        /*138c*/ 	.word	0x00000000
        /*1390*/ 	.short	0x010a
        /*1392*/ 	.byte	0xff
	.zero		1


	//   ....[42]....
        /*1394*/ 	.word	0x0000ae20
        /*1398*/ 	.word	0x00000000
        /*139c*/ 	.word	0x00000360
        /*13a0*/ 	.short	0x010a
        /*13a2*/ 	.byte	0xff
	.zero		1


	//   ....[43]....
        /*13a4*/ 	.word	0x0000ae70
        /*13a8*/ 	.word	0x00000002
        /*13ac*/ 	.word	0x00000320
        /*13b0*/ 	.short	0x010a
        /*13b2*/ 	.byte	0xff
	.zero		1


	//   ....[44]....
        /*13b4*/ 	.word	0x0000aec0
        /*13b8*/ 	.word	0x00000048
        /*13bc*/ 	.word	0x00000380
        /*13c0*/ 	.short	0x010a
        /*13c2*/ 	.byte	0xff
	.zero		1


	//   ....[45]....
        /*13c4*/ 	.word	0x0000af10
        /*13c8*/ 	.word	0x00000002
        /*13cc*/ 	.word	0x00000320
        /*13d0*/ 	.short	0x010a
        /*13d2*/ 	.byte	0xff
	.zero		1


	//----- nvinfo : EIATTR_NUM_MBARRIERS
	.align		4
.L_47:
        /*13d4*/ 	.byte	0x03, 0x38
        /*13d6*/ 	.short	0x007c


	//----- nvinfo : EIATTR_EXIT_INSTR_OFFSETS
	.align		4
        /*13d8*/ 	.byte	0x04, 0x1c
        /*13da*/ 	.short	(.L_49 - .L_48)


	//   ....[0]....
.L_48:
        /*13dc*/ 	.word	0x00004ae0


	//   ....[1]....
        /*13e0*/ 	.word	0x00004fd0


	//   ....[2]....
        /*13e4*/ 	.word	0x00005030


	//   ....[3]....
        /*13e8*/ 	.word	0x00005e50


	//   ....[4]....
        /*13ec*/ 	.word	0x00006e20


	//   ....[5]....
        /*13f0*/ 	.word	0x00006e60


	//   ....[6]....
        /*13f4*/ 	.word	0x00009310


	//   ....[7]....
        /*13f8*/ 	.word	0x00009390


	//   ....[8]....
        /*13fc*/ 	.word	0x000093c0


	//   ....[9]....
        /*1400*/ 	.word	0x00009430


	//----- nvinfo : EIATTR_MAX_THREADS
	.align		4
.L_49:
        /*1404*/ 	.byte	0x04, 0x05
        /*1406*/ 	.short	(.L_51 - .L_50)
.L_50:
        /*1408*/ 	.word	0x00000100
        /*140c*/ 	.word	0x00000001
        /*1410*/ 	.word	0x00000001


	//----- nvinfo : EIATTR_CRS_STACK_SIZE
	.align		4
.L_51:
        /*1414*/ 	.byte	0x04, 0x1e
        /*1416*/ 	.short	(.L_53 - .L_52)
.L_52:
        /*1418*/ 	.word	0x00000000


	//----- nvinfo : EIATTR_CBANK_PARAM_SIZE
	.align		4
.L_53:
        /*141c*/ 	.byte	0x03, 0x19
        /*141e*/ 	.short	0x0800


	//----- nvinfo : EIATTR_PARAM_CBANK
	.align		4
        /*1420*/ 	.byte	0x04, 0x0a
        /*1422*/ 	.short	(.L_55 - .L_54)
	.align		4
.L_54:
        /*1424*/ 	.word	index@(.nv.constant0._ZN7cutlass13device_kernelINS_4gemm6kernel13GemmUniversalIN4cute5tupleIJiiiiEEENS1_10collective13CollectiveMmaINS1_35MainloopSm100TmaUmmaWarpSpecializedILi50ELi2ELi4ENS5_IJNS4_1CILi2EEESB_NSA_ILi1EEEEEEEENS5_IJNSA_ILi64EEESF_NSA_ILi8EEEEEEfNS5_IJlSC_lEEEfSI_NS4_8TiledMMAINS4_8MMA_AtomIJNS4_17SM100_MMA_TF32_SSINS_10tfloat32_tESM_fLi64ELi64ELNS4_4UMMA5MajorE0ELSO_0ELNSN_7ScaleInE0ELSP_0EEEEEENS4_6LayoutINS5_IJSC_SC_SC_EEENS5_IJNSA_ILi0EEESU_SU_EEEEENS5_IJNS4_10UnderscoreESX_SX_EEEEENS4_23SM90_TMA_LOAD_MULTICASTENS4_14ComposedLayoutINS4_7SwizzleILi1ELi4ELi3EEENS4_18smem_ptr_flag_bitsILi32EEENSS_INS5_IJSG_SG_EEENS5_IJSG_SC_EEEEEEEvNS4_8identityES10_S19_vS1A_EENS_8epilogue10collective18CollectiveEpilogueINS1C_23Sm100TmaWarpSpecializedILi3ELi2ELi16ELb1ELb0EEEJSH_NS5_IJNSS_ISF_SC_EENSS_INSA_ILi32EEESC_EEEEEfSI_fSI_NS1C_6fusion15FusionCallbacksIS1G_NS1L_17LinearCombinationIffffLNS_15FloatRoundStyleE2EEESH_S1K_JEEENS4_5SM1004TMEM4LOAD26SM100_TMEM_LOAD_16dp128b8xENS4_13SM90_TMA_LOADENS11_INS12_ILi3ELi4ELi3EEES15_NSS_INS5_IJSG_S1I_EEENS5_IJS1I_SC_EEEEEEENS4_17SM75_U32x4_LDSM_NENS4_14SM90_TMA_STOREES20_NS4_17SM90_U32x4_STSM_NENS4_39AutoVectorizingCopyWithAssumedAlignmentILi128EEEEEEvvEEEEvNT_6ParamsE)
        /*1428*/ 	.short	0x0380
        /*142a*/ 	.short	0x0800


	//----- nvinfo : EIATTR_SW_WAR
	.align		4
.L_55:
        /*142c*/ 	.byte	0x04, 0x36
        /*142e*/ 	.short	(.L_57 - .L_56)
.L_56:
        /*1430*/ 	.word	0x00000008
.L_57:


//--------------------- .nv.callgraph             --------------------------
	.section	.nv.callgraph,"",@"SHT_CUDA_CALLGRAPH"
	.align	4
	.sectionentsize	8
	.align		4
        /*0000*/ 	.word	0x00000000
	.align		4
        /*0004*/ 	.word	0xffffffff
	.align		4
        /*0008*/ 	.word	index@(_ZN7cutlass13device_kernelINS_4gemm6kernel13GemmUniversalIN4cute5tupleIJiiiiEEENS1_10collective13CollectiveMmaINS1_35MainloopSm100TmaUmmaWarpSpecializedILi50ELi2ELi4ENS5_IJNS4_1CILi2EEESB_NSA_ILi1EEEEEEEENS5_IJNSA_ILi64EEESF_NSA_ILi8EEEEEEfNS5_IJlSC_lEEEfSI_NS4_8TiledMMAINS4_8MMA_AtomIJNS4_17SM100_MMA_TF32_SSINS_10tfloat32_tESM_fLi64ELi64ELNS4_4UMMA5MajorE0ELSO_0ELNSN_7ScaleInE0ELSP_0EEEEEENS4_6LayoutINS5_IJSC_SC_SC_EEENS5_IJNSA_ILi0EEESU_SU_EEEEENS5_IJNS4_10UnderscoreESX_SX_EEEEENS4_23SM90_TMA_LOAD_MULTICASTENS4_14ComposedLayoutINS4_7SwizzleILi1ELi4ELi3EEENS4_18smem_ptr_flag_bitsILi32EEENSS_INS5_IJSG_SG_EEENS5_IJSG_SC_EEEEEEEvNS4_8identityES10_S19_vS1A_EENS_8epilogue10collective18CollectiveEpilogueINS1C_23Sm100TmaWarpSpecializedILi3ELi2ELi16ELb1ELb0EEEJSH_NS5_IJNSS_ISF_SC_EENSS_INSA_ILi32EEESC_EEEEEfSI_fSI_NS1C_6fusion15FusionCallbacksIS1G_NS1L_17LinearCombinationIffffLNS_15FloatRoundStyleE2EEESH_S1K_JEEENS4_5SM1004TMEM4LOAD26SM100_TMEM_LOAD_16dp128b8xENS4_13SM90_TMA_LOADENS11_INS12_ILi3ELi4ELi3EEES15_NSS_INS5_IJSG_S1I_EEENS5_IJS1I_SC_EEEEEEENS4_17SM75_U32x4_LDSM_NENS4_14SM90_TMA_STOREES20_NS4_17SM90_U32x4_STSM_NENS4_39AutoVectorizingCopyWithAssumedAlignmentILi128EEEEEEvvEEEEvNT_6ParamsE)
	.align		4
        /*000c*/ 	.word	index@(__assertfail)
	.align		4
        /*0010*/ 	.word	0x00000000
	.align		4
        /*0014*/ 	.word	0xfffffffe
	.align		4
        /*0018*/ 	.word	0x00000000
	.align		4
        /*001c*/ 	.word	0xfffffffd
	.align		4
        /*0020*/ 	.word	0x00000000
	.align		4
        /*0024*/ 	.word	0xfffffffc


//--------------------- .nv.constant4             --------------------------
	.section	.nv.constant4,"a",@progbits
	.align	8
	.align		8
.nv.constant4:
        /*0000*/ 	.dword	__assertfail
	.align		8
        /*0008*/ 	.dword	__unnamed_1
	.align		8
        /*0010*/ 	.dword	__unnamed_2
	.align		8
        /*0018*/ 	.dword	_ZN39_INTERNAL_d1218cff_4_k_cu_9bbde34b_27694cuda3std3__45__cpo5beginE
	.align		8
        /*0020*/ 	.dword	_ZN39_INTERNAL_d1218cff_4_k_cu_9bbde34b_27694cuda3std3__45__cpo3endE
	.align		8
        /*0028*/ 	.dword	_ZN39_INTERNAL_d1218cff_4_k_cu_9bbde34b_27694cuda3std3__45__cpo6cbeginE
	.align		8
        /*0030*/ 	.dword	_ZN39_INTERNAL_d1218cff_4_k_cu_9bbde34b_27694cuda3std3__45__cpo4cendE
	.align		8
        /*0038*/ 	.dword	_ZN39_INTERNAL_d1218cff_4_k_cu_9bbde34b_27694cuda3std3__441_GLOBAL__N__d1218cff_4_k_cu_9bbde34b_27696ignoreE
	.align		8
        /*0040*/ 	.dword	_ZN39_INTERNAL_d1218cff_4_k_cu_9bbde34b_27694cuda3std3__419piecewise_constructE
	.align		8
        /*0048*/ 	.dword	_ZN39_INTERNAL_d1218cff_4_k_cu_9bbde34b_27694cuda3std3__48in_placeE
	.align		8
        /*0050*/ 	.dword	_ZN39_INTERNAL_d1218cff_4_k_cu_9bbde34b_27694cuda3std6ranges3__45__cpo4swapE
	.align		8
        /*0058*/ 	.dword	_ZN39_INTERNAL_d1218cff_4_k_cu_9bbde34b_27694cuda3std6ranges3__45__cpo9iter_moveE
	.align		8
        /*0060*/ 	.dword	_ZN39_INTERNAL_d1218cff_4_k_cu_9bbde34b_27694cute7productE
	.align		8
        /*0068*/ 	.dword	_ZN39_INTERNAL_d1218cff_4_k_cu_9bbde34b_27694cute1_E
	.align		8
        /*0070*/ 	.dword	$str$25
	.align		8
        /*0078*/ 	.dword	$str$26
	.align		8
        /*0080*/ 	.dword	$str$27
	.align		8
        /*0088*/ 	.dword	$str$28


//--------------------- .text._ZN7cutlass13device_kernelINS_4gemm6kernel13GemmUniversalIN4cute5tupleIJiiiiEEENS1_10collective13CollectiveMmaINS1_35MainloopSm100TmaUmmaWarpSpecializedILi50ELi2ELi4ENS5_IJNS4_1CILi2EEESB_NSA_ILi1EEEEEEEENS5_IJNSA_ILi64EEESF_NSA_ILi8EEEEEEfNS5_IJlSC_lEEEfSI_NS4_8TiledMMAINS4_8MMA_AtomIJNS4_17SM100_MMA_TF32_SSINS_10tfloat32_tESM_fLi64ELi64ELNS4_4UMMA5MajorE0ELSO_0ELNSN_7ScaleInE0ELSP_0EEEEEENS4_6LayoutINS5_IJSC_SC_SC_EEENS5_IJNSA_ILi0EEESU_SU_EEEEENS5_IJNS4_10UnderscoreESX_SX_EEEEENS4_23SM90_TMA_LOAD_MULTICASTENS4_14ComposedLayoutINS4_7SwizzleILi1ELi4ELi3EEENS4_18smem_ptr_flag_bitsILi32EEENSS_INS5_IJSG_SG_EEENS5_IJSG_SC_EEEEEEEvNS4_8identityES10_S19_vS1A_EENS_8epilogue10collective18CollectiveEpilogueINS1C_23Sm100TmaWarpSpecializedILi3ELi2ELi16ELb1ELb0EEEJSH_NS5_IJNSS_ISF_SC_EENSS_INSA_ILi32EEESC_EEEEEfSI_fSI_NS1C_6fusion15FusionCallbacksIS1G_NS1L_17LinearCombinationIffffLNS_15FloatRoundStyleE2EEESH_S1K_JEEENS4_5SM1004TMEM4LOAD26SM100_TMEM_LOAD_16dp128b8xENS4_13SM90_TMA_LOADENS11_INS12_ILi3ELi4ELi3EEES15_NSS_INS5_IJSG_S1I_EEENS5_IJS1I_SC_EEEEEEENS4_17SM75_U32x4_LDSM_NENS4_14SM90_TMA_STOREES20_NS4_17SM90_U32x4_STSM_NENS4_39AutoVectorizingCopyWithAssumedAlignmentILi128EEEEEEvvEEEEvNT_6ParamsE --------------------------
	.section	.text._ZN7cutlass13device_kernelINS_4gemm6kernel13GemmUniversalIN4cute5tupleIJiiiiEEENS1_10collective13CollectiveMmaINS1_35MainloopSm100TmaUmmaWarpSpecializedILi50ELi2ELi4ENS5_IJNS4_1CILi2EEESB_NSA_ILi1EEEEEEEENS5_IJNSA_ILi64EEESF_NSA_ILi8EEEEEEfNS5_IJlSC_lEEEfSI_NS4_8TiledMMAINS4_8MMA_AtomIJNS4_17SM100_MMA_TF32_SSINS_10tfloat32_tESM_fLi64ELi64ELNS4_4UMMA5MajorE0ELSO_0ELNSN_7ScaleInE0ELSP_0EEEEEENS4_6LayoutINS5_IJSC_SC_SC_EEENS5_IJNSA_ILi0EEESU_SU_EEEEENS5_IJNS4_10UnderscoreESX_SX_EEEEENS4_23SM90_TMA_LOAD_MULTICASTENS4_14ComposedLayoutINS4_7SwizzleILi1ELi4ELi3EEENS4_18smem_ptr_flag_bitsILi32EEENSS_INS5_IJSG_SG_EEENS5_IJSG_SC_EEEEEEEvNS4_8identityES10_S19_vS1A_EENS_8epilogue10collective18CollectiveEpilogueINS1C_23Sm100TmaWarpSpecializedILi3ELi2ELi16ELb1ELb0EEEJSH_NS5_IJNSS_ISF_SC_EENSS_INSA_ILi32EEESC_EEEEEfSI_fSI_NS1C_6fusion15FusionCallbacksIS1G_NS1L_17LinearCombinationIffffLNS_15FloatRoundStyleE2EEESH_S1K_JEEENS4_5SM1004TMEM4LOAD26SM100_TMEM_LOAD_16dp128b8xENS4_13SM90_TMA_LOADENS11_INS12_ILi3ELi4ELi3EEES15_NSS_INS5_IJSG_S1I_EEENS5_IJS1I_SC_EEEEEEENS4_17SM75_U32x4_LDSM_NENS4_14SM90_TMA_STOREES20_NS4_17SM90_U32x4_STSM_NENS4_39AutoVectorizingCopyWithAssumedAlignmentILi128EEEEEEvvEEEEvNT_6ParamsE,"ax",@progbits
	.align	128
.text._ZN7cutlass13device_kernelINS_4gemm6kernel13GemmUniversalIN4cute5tupleIJiiiiEEENS1_10collective13CollectiveMmaINS1_35MainloopSm100TmaUmmaWarpSpecializedILi50ELi2ELi4ENS5_IJNS4_1CILi2EEESB_NSA_ILi1EEEEEEEENS5_IJNSA_ILi64EEESF_NSA_ILi8EEEEEEfNS5_IJlSC_lEEEfSI_NS4_8TiledMMAINS4_8MMA_AtomIJNS4_17SM100_MMA_TF32_SSINS_10tfloat32_tESM_fLi64ELi64ELNS4_4UMMA5MajorE0ELSO_0ELNSN_7ScaleInE0ELSP_0EEEEEENS4_6LayoutINS5_IJSC_SC_SC_EEENS5_IJNSA_ILi0EEESU_SU_EEEEENS5_IJNS4_10UnderscoreESX_SX_EEEEENS4_23SM90_TMA_LOAD_MULTICASTENS4_14ComposedLayoutINS4_7SwizzleILi1ELi4ELi3EEENS4_18smem_ptr_flag_bitsILi32EEENSS_INS5_IJSG_SG_EEENS5_IJSG_SC_EEEEEEEvNS4_8identityES10_S19_vS1A_EENS_8epilogue10collective18CollectiveEpilogueINS1C_23Sm100TmaWarpSpecializedILi3ELi2ELi16ELb1ELb0EEEJSH_NS5_IJNSS_ISF_SC_EENSS_INSA_ILi32EEESC_EEEEEfSI_fSI_NS1C_6fusion15FusionCallbacksIS1G_NS1L_17LinearCombinationIffffLNS_15FloatRoundStyleE2EEESH_S1K_JEEENS4_5SM1004TMEM4LOAD26SM100_TMEM_LOAD_16dp128b8xENS4_13SM90_TMA_LOADENS11_INS12_ILi3ELi4ELi3EEES15_NSS_INS5_IJSG_S1I_EEENS5_IJS1I_SC_EEEEEEENS4_17SM75_U32x4_LDSM_NENS4_14SM90_TMA_STOREES20_NS4_17SM90_U32x4_STSM_NENS4_39AutoVectorizingCopyWithAssumedAlignmentILi128EEEEEEvvEEEEvNT_6ParamsE:
        .type           _ZN7cutlass13device_kernelINS_4gemm6kernel13GemmUniversalIN4cute5tupleIJiiiiEEENS1_10collective13CollectiveMmaINS1_35MainloopSm100TmaUmmaWarpSpecializedILi50ELi2ELi4ENS5_IJNS4_1CILi2EEESB_NSA_ILi1EEEEEEEENS5_IJNSA_ILi64EEESF_NSA_ILi8EEEEEEfNS5_IJlSC_lEEEfSI_NS4_8TiledMMAINS4_8MMA_AtomIJNS4_17SM100_MMA_TF32_SSINS_10tfloat32_tESM_fLi64ELi64ELNS4_4UMMA5MajorE0ELSO_0ELNSN_7ScaleInE0ELSP_0EEEEEENS4_6LayoutINS5_IJSC_SC_SC_EEENS5_IJNSA_ILi0EEESU_SU_EEEEENS5_IJNS4_10UnderscoreESX_SX_EEEEENS4_23SM90_TMA_LOAD_MULTICASTENS4_14ComposedLayoutINS4_7SwizzleILi1ELi4ELi3EEENS4_18smem_ptr_flag_bitsILi32EEENSS_INS5_IJSG_SG_EEENS5_IJSG_SC_EEEEEEEvNS4_8identityES10_S19_vS1A_EENS_8epilogue10collective18CollectiveEpilogueINS1C_23Sm100TmaWarpSpecializedILi3ELi2ELi16ELb1ELb0EEEJSH_NS5_IJNSS_ISF_SC_EENSS_INSA_ILi32EEESC_EEEEEfSI_fSI_NS1C_6fusion15FusionCallbacksIS1G_NS1L_17LinearCombinationIffffLNS_15FloatRoundStyleE2EEESH_S1K_JEEENS4_5SM1004TMEM4LOAD26SM100_TMEM_LOAD_16dp128b8xENS4_13SM90_TMA_LOADENS11_INS12_ILi3ELi4ELi3EEES15_NSS_INS5_IJSG_S1I_EEENS5_IJS1I_SC_EEEEEEENS4_17SM75_U32x4_LDSM_NENS4_14SM90_TMA_STOREES20_NS4_17SM90_U32x4_STSM_NENS4_39AutoVectorizingCopyWithAssumedAlignmentILi128EEEEEEvvEEEEvNT_6ParamsE,@function
        .size           _ZN7cutlass13device_kernelINS_4gemm6kernel13GemmUniversalIN4cute5tupleIJiiiiEEENS1_10collective13CollectiveMmaINS1_35MainloopSm100TmaUmmaWarpSpecializedILi50ELi2ELi4ENS5_IJNS4_1CILi2EEESB_NSA_ILi1EEEEEEEENS5_IJNSA_ILi64EEESF_NSA_ILi8EEEEEEfNS5_IJlSC_lEEEfSI_NS4_8TiledMMAINS4_8MMA_AtomIJNS4_17SM100_MMA_TF32_SSINS_10tfloat32_tESM_fLi64ELi64ELNS4_4UMMA5MajorE0ELSO_0ELNSN_7ScaleInE0ELSP_0EEEEEENS4_6LayoutINS5_IJSC_SC_SC_EEENS5_IJNSA_ILi0EEESU_SU_EEEEENS5_IJNS4_10UnderscoreESX_SX_EEEEENS4_23SM90_TMA_LOAD_MULTICASTENS4_14ComposedLayoutINS4_7SwizzleILi1ELi4ELi3EEENS4_18smem_ptr_flag_bitsILi32EEENSS_INS5_IJSG_SG_EEENS5_IJSG_SC_EEEEEEEvNS4_8identityES10_S19_vS1A_EENS_8epilogue10collective18CollectiveEpilogueINS1C_23Sm100TmaWarpSpecializedILi3ELi2ELi16ELb1ELb0EEEJSH_NS5_IJNSS_ISF_SC_EENSS_INSA_ILi32EEESC_EEEEEfSI_fSI_NS1C_6fusion15FusionCallbacksIS1G_NS1L_17LinearCombinationIffffLNS_15FloatRoundStyleE2EEESH_S1K_JEEENS4_5SM1004TMEM4LOAD26SM100_TMEM_LOAD_16dp128b8xENS4_13SM90_TMA_LOADENS11_INS12_ILi3ELi4ELi3EEES15_NSS_INS5_IJSG_S1I_EEENS5_IJS1I_SC_EEEEEEENS4_17SM75_U32x4_LDSM_NENS4_14SM90_TMA_STOREES20_NS4_17SM90_U32x4_STSM_NENS4_39AutoVectorizingCopyWithAssumedAlignmentILi128EEEEEEvvEEEEvNT_6ParamsE,(.L_x_300 - _ZN7cutlass13device_kernelINS_4gemm6kernel13GemmUniversalIN4cute5tupleIJiiiiEEENS1_10collective13CollectiveMmaINS1_35MainloopSm100TmaUmmaWarpSpecializedILi50ELi2ELi4ENS5_IJNS4_1CILi2EEESB_NSA_ILi1EEEEEEEENS5_IJNSA_ILi64EEESF_NSA_ILi8EEEEEEfNS5_IJlSC_lEEEfSI_NS4_8TiledMMAINS4_8MMA_AtomIJNS4_17SM100_MMA_TF32_SSINS_10tfloat32_tESM_fLi64ELi64ELNS4_4UMMA5MajorE0ELSO_0ELNSN_7ScaleInE0ELSP_0EEEEEENS4_6LayoutINS5_IJSC_SC_SC_EEENS5_IJNSA_ILi0EEESU_SU_EEEEENS5_IJNS4_10UnderscoreESX_SX_EEEEENS4_23SM90_TMA_LOAD_MULTICASTENS4_14ComposedLayoutINS4_7SwizzleILi1ELi4ELi3EEENS4_18smem_ptr_flag_bitsILi32EEENSS_INS5_IJSG_SG_EEENS5_IJSG_SC_EEEEEEEvNS4_8identityES10_S19_vS1A_EENS_8epilogue10collective18CollectiveEpilogueINS1C_23Sm100TmaWarpSpecializedILi3ELi2ELi16ELb1ELb0EEEJSH_NS5_IJNSS_ISF_SC_EENSS_INSA_ILi32EEESC_EEEEEfSI_fSI_NS1C_6fusion15FusionCallbacksIS1G_NS1L_17LinearCombinationIffffLNS_15FloatRoundStyleE2EEESH_S1K_JEEENS4_5SM1004TMEM4LOAD26SM100_TMEM_LOAD_16dp128b8xENS4_13SM90_TMA_LOADENS11_INS12_ILi3ELi4ELi3EEES15_NSS_INS5_IJSG_S1I_EEENS5_IJS1I_SC_EEEEEEENS4_17SM75_U32x4_LDSM_NENS4_14SM90_TMA_STOREES20_NS4_17SM90_U32x4_STSM_NENS4_39AutoVectorizingCopyWithAssumedAlignmentILi128EEEEEEvvEEEEvNT_6ParamsE)
        .other          _ZN7cutlass13device_kernelINS_4gemm6kernel13GemmUniversalIN4cute5tupleIJiiiiEEENS1_10collective13CollectiveMmaINS1_35MainloopSm100TmaUmmaWarpSpecializedILi50ELi2ELi4ENS5_IJNS4_1CILi2EEESB_NSA_ILi1EEEEEEEENS5_IJNSA_ILi64EEESF_NSA_ILi8EEEEEEfNS5_IJlSC_lEEEfSI_NS4_8TiledMMAINS4_8MMA_AtomIJNS4_17SM100_MMA_TF32_SSINS_10tfloat32_tESM_fLi64ELi64ELNS4_4UMMA5MajorE0ELSO_0ELNSN_7ScaleInE0ELSP_0EEEEEENS4_6LayoutINS5_IJSC_SC_SC_EEENS5_IJNSA_ILi0EEESU_SU_EEEEENS5_IJNS4_10UnderscoreESX_SX_EEEEENS4_23SM90_TMA_LOAD_MULTICASTENS4_14ComposedLayoutINS4_7SwizzleILi1ELi4ELi3EEENS4_18smem_ptr_flag_bitsILi32EEENSS_INS5_IJSG_SG_EEENS5_IJSG_SC_EEEEEEEvNS4_8identityES10_S19_vS1A_EENS_8epilogue10collective18CollectiveEpilogueINS1C_23Sm100TmaWarpSpecializedILi3ELi2ELi16ELb1ELb0EEEJSH_NS5_IJNSS_ISF_SC_EENSS_INSA_ILi32EEESC_EEEEEfSI_fSI_NS1C_6fusion15FusionCallbacksIS1G_NS1L_17LinearCombinationIffffLNS_15FloatRoundStyleE2EEESH_S1K_JEEENS4_5SM1004TMEM4LOAD26SM100_TMEM_LOAD_16dp128b8xENS4_13SM90_TMA_LOADENS11_INS12_ILi3ELi4ELi3EEES15_NSS_INS5_IJSG_S1I_EEENS5_IJS1I_SC_EEEEEEENS4_17SM75_U32x4_LDSM_NENS4_14SM90_TMA_STOREES20_NS4_17SM90_U32x4_STSM_NENS4_39AutoVectorizingCopyWithAssumedAlignmentILi128EEEEEEvvEEEEvNT_6ParamsE,@"STO_CUDA_ENTRY STV_DEFAULT"
_ZN7cutlass13device_kernelINS_4gemm6kernel13GemmUniversalIN4cute5tupleIJiiiiEEENS1_10collective13CollectiveMmaINS1_35MainloopSm100TmaUmmaWarpSpecializedILi50ELi2ELi4ENS5_IJNS4_1CILi2EEESB_NSA_ILi1EEEEEEEENS5_IJNSA_ILi64EEESF_NSA_ILi8EEEEEEfNS5_IJlSC_lEEEfSI_NS4_8TiledMMAINS4_8MMA_AtomIJNS4_17SM100_MMA_TF32_SSINS_10tfloat32_tESM_fLi64ELi64ELNS4_4UMMA5MajorE0ELSO_0ELNSN_7ScaleInE0ELSP_0EEEEEENS4_6LayoutINS5_IJSC_SC_SC_EEENS5_IJNSA_ILi0EEESU_SU_EEEEENS5_IJNS4_10UnderscoreESX_SX_EEEEENS4_23SM90_TMA_LOAD_MULTICASTENS4_14ComposedLayoutINS4_7SwizzleILi1ELi4ELi3EEENS4_18smem_ptr_flag_bitsILi32EEENSS_INS5_IJSG_SG_EEENS5_IJSG_SC_EEEEEEEvNS4_8identityES10_S19_vS1A_EENS_8epilogue10collective18CollectiveEpilogueINS1C_23Sm100TmaWarpSpecializedILi3ELi2ELi16ELb1ELb0EEEJSH_NS5_IJNSS_ISF_SC_EENSS_INSA_ILi32EEESC_EEEEEfSI_fSI_NS1C_6fusion15FusionCallbacksIS1G_NS1L_17LinearCombinationIffffLNS_15FloatRoundStyleE2EEESH_S1K_JEEENS4_5SM1004TMEM4LOAD26SM100_TMEM_LOAD_16dp128b8xENS4_13SM90_TMA_LOADENS11_INS12_ILi3ELi4ELi3EEES15_NSS_INS5_IJSG_S1I_EEENS5_IJS1I_SC_EEEEEEENS4_17SM75_U32x4_LDSM_NENS4_14SM90_TMA_STOREES20_NS4_17SM90_U32x4_STSM_NENS4_39AutoVectorizingCopyWithAssumedAlignmentILi128EEEEEEvvEEEEvNT_6ParamsE:
[----:B------:R-:W1:Y:S01]  /*0000*/  LDC R1, c[0x0][0x37c] ;  /* 0x0000df00ff017b82 */ /* 0x000e620000000800 */
[----:B------:R-:W2:Y:S01]  /*0010*/  S2R R63, SR_TID.X ;  /* 0x00000000003f7919 */ /* 0x000ea20000002100 */
[----:B------:R-:W3:Y:S01]  /*0020*/  LDCU.64 UR8, c[0x0][0x890] ;  /* 0x00011200ff0877ac */ /* 0x000ee20008000a00 */
[----:B------:R-:W-:Y:S02]  /*0030*/  PRMT R52, RZ, 0x7610, R52 ;  /* 0x00007610ff347816 */ /* 0x000fe40000000034 */
[----:B------:R-:W-:Y:S01]  /*0040*/  ELECT P3, URZ, PT ;  /* 0x0000000000ff782f */ /* 0x000fe20003860000 */
[----:B---3--:R-:W-:-:S04]  /*0050*/  UISETP.NE.U32.AND UP0, UPT, UR8, URZ, UPT ;  /* 0x000000ff0800728c */ /* 0x008fc8000bf05070 */
[----:B------:R-:W-:Y:S01]  /*0060*/  UISETP.NE.AND.EX UP0, UPT, UR9, URZ, UPT, UP0 ;  /* 0x000000ff0900728c */ /* 0x000fe2000bf05300 */
[----:B--2---:R-:W-:-:S05]  /*0070*/  SHF.R.U32.HI R53, RZ, 0x5, R63 ;  /* 0x00000005ff357819 */ /* 0x004fca000001163f */
[----:B------:R-:W2:Y:S02]  /*0080*/  SHFL.IDX PT, R0, R53, RZ, 0x1f ;  /* 0x00001fff35007589 */ /* 0x000ea400000e0000 */
[----:B--2---:R-:W-:Y:S01]  /*0090*/  R2UR UR22, R0 ;  /* 0x00000000001672ca */ /* 0x004fe200000e0000 */
[----:B-1----:R-:W-:-:S14]  /*00a0*/  BRA.U UP0, `(.L_x_0) ;  /* 0x0000000100307547 */ /* 0x002fdc000b800000 */
[----:B------:R-:W1:Y:S02]  /*00b0*/  LDCU.64 UR4, c[0x0][0x888] ;  /* 0x00011100ff0477ac */ /* 0x000e640008000a00 */
[----:B-1----:R-:W-:-:S04]  /*00c0*/  UISETP.NE.U32.AND UP0, UPT, UR4, URZ, UPT ;  /* 0x000000ff0400728c */ /* 0x002fc8000bf05070 */
[----:B------:R-:W-:-:S09]  /*00d0*/  UISETP.NE.AND.EX UP0, UPT, UR5, URZ, UPT, UP0 ;  /* 0x000000ff0500728c */ /* 0x000fd2000bf05300 */
[----:B------:R-:W-:Y:S05]  /*00e0*/  BRA.U !UP0, `(.L_x_1) ;  /* 0x0000000108147547 */ /* 0x000fea000b800000 */
[----:B------:R-:W1:Y:S01]  /*00f0*/  LDC.64 R26, c[0x0][0x888] ;  /* 0x00022200ff1a7b82 */ /* 0x000e620000000a00 */
[----:B------:R-:W1:Y:S02]  /*0100*/  LDCU.64 UR4, c[0x0][0x358] ;  /* 0x00006b00ff0477ac */ /* 0x000e640008000a00 */
[----:B-1----:R1:W5:Y:S01]  /*0110*/  LDG.E R26, desc[UR4][R26.64] ;  /* 0x000000041a1a7981 */ /* 0x002362000c1e1900 */
[----:B------:R-:W-:Y:S01]  /*0120*/  HFMA2 R52, -RZ, RZ, 0, 5.9604644775390625e-08 ;  /* 0x00000001ff347431 */ /* 0x000fe200000001ff */
[----:B------:R-:W-:Y:S05]  /*0130*/  BRA `(.L_x_0) ;  /* 0x00000000000c7947 */ /* 0x000fea0003800000 */
.L_x_1:
[----:B------:R-:W1:Y:S01]  /*0140*/  LDCU UR4, c[0x0][0x880] ;  /* 0x00011000ff0477ac */ /* 0x000e620008000800 */
[----:B------:R-:W-:Y:S01]  /*0150*/  HFMA2 R52, -RZ, RZ, 0, 5.9604644775390625e-08 ;  /* 0x00000001ff347431 */ /* 0x000fe200000001ff */
[----:B-1----:R-:W-:-:S07]  /*0160*/  MOV R26, UR4 ;  /* 0x00000004001a7c02 */ /* 0x002fce0008000f00 */
.L_x_0:
[----:B------:R-:W2:Y:S02]  /*0170*/  LDCU.64 UR4, c[0x0][0x8b0] ;  /* 0x00011600ff0477ac */ /* 0x000ea40008000a00 */
[----:B--2---:R-:W-:-:S04]  /*0180*/  UISETP.NE.U32.AND UP0, UPT, UR4, URZ, UPT ;  /* 0x000000ff0400728c */ /* 0x004fc8000bf05070 */
[----:B------:R-:W-:-:S09]  /*0190*/  UISETP.NE.AND.EX UP0, UPT, UR5, URZ, UPT, UP0 ;  /* 0x000000ff0500728c */ /* 0x000fd2000bf05300 */
[----:B------:R-:W-:Y:S05]  /*01a0*/  BRA.U UP0, `(.L_x_2) ;  /* 0x0000000100287547 */ /* 0x000fea000b800000 */
[----:B------:R-:W2:Y:S02]  /*01b0*/  LDCU.64 UR4, c[0x0][0x8a8] ;  /* 0x00011500ff0477ac */ /* 0x000ea40008000a00 */
[----:B--2---:R-:W-:-:S04]  /*01c0*/  UISETP.NE.U32.AND UP0, UPT, UR4, URZ, UPT ;  /* 0x000000ff0400728c */ /* 0x004fc8000bf05070 */
[----:B------:R-:W-:-:S09]  /*01d0*/  UISETP.NE.AND.EX UP0, UPT, UR5, URZ, UPT, UP0 ;  /* 0x000000ff0500728c */ /* 0x000fd2000bf05300 */
[----:B------:R-:W-:Y:S05]  /*01e0*/  BRA.U !UP0, `(.L_x_3) ;  /* 0x0000000108107547 */ /* 0x000fea000b800000 */
[----:B------:R-:W2:Y:S01]  /*01f0*/  LDC.64 R24, c[0x0][0x8a8] ;  /* 0x00022a00ff187b82 */ /* 0x000ea20000000a00 */
[----:B------:R-:W2:Y:S02]  /*0200*/  LDCU.64 UR4, c[0x0][0x358] ;  /* 0x00006b00ff0477ac */ /* 0x000ea40008000a00 */
[----:B--2---:R2:W5:Y:S01]  /*0210*/  LDG.E R24, desc[UR4][R24.64] ;  /* 0x0000000418187981 */ /* 0x004562000c1e1900 */
[----:B------:R-:W-:Y:S05]  /*0220*/  BRA `(.L_x_2) ;  /* 0x0000000000087947 */ /* 0x000fea0003800000 */
.L_x_3:
[----:B------:R-:W2:Y:S02]  /*0230*/  LDCU UR4, c[0x0][0x8a0] ;  /* 0x00011400ff0477ac */ /* 0x000ea40008000800 */
[----:B--2---:R-:W-:Y:S02]  /*0240*/  MOV R24, UR4 ;  /* 0x0000000400187c02 */ /* 0x004fe40008000f00 */
.L_x_2:
[----:B------:R-:W-:Y:S01]  /*0250*/  IMAD.U32 R0, RZ, RZ, UR22 ;  /* 0x00000016ff007e24 */ /* 0x000fe2000f8e00ff */
[----:B------:R-:W-:Y:S04]  /*0260*/  BSSY.RECONVERGENT B0, `(.L_x_4) ;  /* 0x000000c000007945 */ /* 0x000fe80003800200 */
[C---:B------:R-:W-:Y:S02]  /*0270*/  ISETP.NE.OR P1, PT, R0.reuse, 0x1, !P3 ;  /* 0x000000010000780c */ /* 0x040fe40005f25670 */
[----:B------:R-:W-:-:S11]  /*0280*/  ISETP.NE.OR P0, PT, R0, 0x3, !P3 ;  /* 0x000000030000780c */ /* 0x000fd60005f05670 */
[----:B------:R-:W-:Y:S05]  /*0290*/  @P1 BRA `(.L_x_5) ;  /* 0x0000000000201947 */ /* 0x000fea0003800000 */
[----:B------:R-:W3:Y:S02]  /*02a0*/  LDCU.64 UR4, c[0x0][0x348] ;  /* 0x00006900ff0477ac */ /* 0x000ee40008000a00 */
[----:B---3--:R-:W-:Y:S02]  /*02b0*/  UIADD3 UR6, UP1, UPT, UR4, 0x80, URZ ;  /* 0x0000008004067890 */ /* 0x008fe4000ff3e0ff */
[----:B------:R-:W-:Y:S02]  /*02c0*/  UIADD3 UR4, UP0, UPT, UR4, 0x180, URZ ;  /* 0x0000018004047890 */ /* 0x000fe4000ff1e0ff */
[----:B------:R-:W-:Y:S02]  /*02d0*/  UIADD3.X UR7, UPT, UPT, URZ, UR5, URZ, UP1, !UPT ;  /* 0x00000005ff077290 */ /* 0x000fe40008ffe4ff */
[----:B------:R-:W-:-:S07]  /*02e0*/  UIADD3.X UR5, UPT, UPT, URZ, UR5, URZ, UP0, !UPT ;  /* 0x00000005ff057290 */ /* 0x000fce00087fe4ff */
[----:B------:R3:W-:Y:S02]  /*02f0*/  UTMACCTL.PF [UR6] ;  /* 0x00000000060079b9 */ /* 0x0007e40008040000 */
[----:B------:R3:W-:Y:S02]  /*0300*/  UTMACCTL.PF [UR4] ;  /* 0x00000000040079b9 */ /* 0x0007e40008040000 */
[----:B---3--:R-:W-:Y:S01]  /*0310*/  NOP ;  /* 0x0000000000007918 */ /* 0x008fe20000000000 */
.L_x_5:
[----:B------:R-:W-:Y:S05]  /*0320*/  BSYNC.RECONVERGENT B0 ;  /* 0x0000000000007941 */ /* 0x000fea0003800200 */
.L_x_4:
[----:B------:R-:W-:Y:S04]  /*0330*/  BSSY.RECONVERGENT B0, `(.L_x_6) ;  /* 0x000000a000007945 */ /* 0x000fe80003800200 */
        /* <DEDUP_REMOVED lines=9> */
.L_x_7:
[----:B------:R-:W-:Y:S05]  /*03d0*/  BSYNC.RECONVERGENT B0 ;  /* 0x0000000000007941 */ /* 0x000fea0003800200 */
.L_x_6:
[----:B------:R-:W3:Y:S01]  /*03e0*/  LDCU.64 UR4, c[0x0][0x888] ;  /* 0x00011100ff0477ac */ /* 0x000ee20008000a00 */
[----:B------:R-:W-:Y:S02]  /*03f0*/  UISETP.EQ.U32.AND UP1, UPT, UR8, URZ, UPT ;  /* 0x000000ff0800728c */ /* 0x000fe4000bf22070 */
[----:B------:R-:W-:Y:S02]  /*0400*/  UPLOP3.LUT UP3, UPT, UPT, UPT, UPT, 0x80, 0x8 ;  /* 0x000000000008789c */ /* 0x000fe40003f6f070 */
[----:B---3--:R-:W-:-:S04]  /*0410*/  UISETP.NE.U32.AND UP0, UPT, UR4, URZ, UPT ;  /* 0x000000ff0400728c */ /* 0x008fc8000bf05070 */
[----:B------:R-:W-:-:S04]  /*0420*/  UISETP.NE.AND.EX UP0, UPT, UR5, URZ, UPT, UP0 ;  /* 0x000000ff0500728c */ /* 0x000fc8000bf05300 */
[----:B------:R-:W-:-:S04]  /*0430*/  UISETP.EQ.OR.EX UP2, UPT, UR9, URZ, !UP0, UP1 ;  /* 0x000000ff0900728c */ /* 0x000fc8000c742710 */
[----:B------:R-:W-:-:S06]  /*0440*/  UP2UR UR4, UPR, URZ, 0x4 ;  /* 0x00000004ff047883 */ /* 0x000fcc0008000000 */
[----:B------:R-:W-:Y:S01]  /*0450*/  MOV R56, UR4 ;  /* 0x0000000400387c02 */ /* 0x000fe20008000f00 */
[----:B------:R-:W-:Y:S06]  /*0460*/  BRA.U !UP2, `(.L_x_8) ;  /* 0x000000010a207547 */ /* 0x000fec000b800000 */
[----:B------:R-:W-:Y:S01]  /*0470*/  UISETP.NE.U32.AND UP1, UPT, UR8, URZ, UPT ;  /* 0x000000ff0800728c */ /* 0x000fe2000bf25070 */
[----:B-----5:R-:W-:Y:S01]  /*0480*/  FSETP.NEU.AND P0, PT, R26, RZ, PT ;  /* 0x000000ff1a00720b */ /* 0x020fe20003f0d000 */
[----:B------:R-:W-:Y:S02]  /*0490*/  USEL UR4, URZ, 0xffffffff, UP0 ;  /* 0xffffffffff047887 */ /* 0x000fe40008000000 */
[----:B------:R-:W-:-:S10]  /*04a0*/  UISETP.NE.AND.EX UP1, UPT, UR9, URZ, UPT, UP1 ;  /* 0x000000ff0900728c */ /* 0x000fd4000bf25310 */
[----:B------:R-:W-:Y:S01]  /*04b0*/  VOTEU.ANY UP0, P0 ;  /* 0x0000000000ff7886 */ /* 0x000fe20000000100 */
[----:B------:R-:W-:-:S04]  /*04c0*/  @!UP1 USEL UR4, URZ, 0xffffffff, UP0 ;  /* 0xffffffffff049887 */ /* 0x000fc80008000000 */
[----:B------:R-:W-:-:S04]  /*04d0*/  ULOP3.LUT UR4, UR4, 0x1, URZ, 0xc0, !UPT ;  /* 0x0000000104047892 */ /* 0x000fc8000f8ec0ff */
[----:B------:R-:W-:-:S11]  /*04e0*/  UISETP.NE.U32.AND UP3, UPT, UR4, 0x1, UPT ;  /* 0x000000010400788c */ /* 0x000fd6000bf65070 */
.L_x_8:
[----:B------:R-:W3:Y:S01]  /*04f0*/  SHFL.IDX PT, R2, R53, RZ, 0x1f ;  /* 0x00001fff35027589 */ /* 0x000ee200000e0000 */
[----:B------:R-:W-:-:S04]  /*0500*/  UISETP.NE.AND UP0, UPT, UR22, 0x2, UPT ;  /* 0x000000021600788c */ /* 0x000fc8000bf05270 */
[----:B------:R-:W-:Y:S01]  /*0510*/  USEL UR33, URZ, 0x1, UP0 ;  /* 0x00000001ff217887 */ /* 0x000fe20008000000 */
[----:B---3--:R-:W-:-:S13]  /*0520*/  ISETP.NE.AND P0, PT, R2, RZ, PT ;  /* 0x000000ff0200720c */ /* 0x008fda0003f05270 */
[----:B------:R-:W-:Y:S05]  /*0530*/  @P0 BRA `(.L_x_9) ;  /* 0x0000000400d40947 */ /* 0x000fea0003800000 */
[----:B------:R-:W-:Y:S01]  /*0540*/  ELECT P0, URZ, PT ;  /* 0x0000000000ff782f */ /* 0x000fe20003800000 */
[----:B------:R-:W-:-:S12]  /*0550*/  BSSY.RECONVERGENT B0, `(.L_x_9) ;  /* 0x0000073000007945 */ /* 0x000fd80003800200 */
[----:B------:R-:W-:Y:S05]  /*0560*/  @!P0 BRA `(.L_x_10) ;  /* 0x0000000400c48947 */ /* 0x000fea0003800000 */
[----:B------:R-:W3:Y:S01]  /*0570*/  S2UR UR4, SR_CgaCtaId ;  /* 0x00000000000479c3 */ /* 0x000ee20000008800 */
[----:B------:R-:W-:Y:S01]  /*0580*/  UMOV UR5, 0x400 ;  /* 0x0000040000057882 */ /* 0x000fe20000000000 */
[----:B------:R-:W-:Y:S01]  /*0590*/  UMOV UR8, 0x1 ;  /* 0x0000000100087882 */ /* 0x000fe20000000000 */
[----:B------:R-:W-:Y:S01]  /*05a0*/  UMOV UR6, 0x3 ;  /* 0x0000000300067882 */ /* 0x000fe20000000000 */
[----:B------:R-:W-:-:S04]  /*05b0*/  UIADD3 UR8, UPT, UPT, -UR8, 0x100000, URZ ;  /* 0x0010000008087890 */ /* 0x000fc8000fffe1ff */
[----:B------:R-:W-:Y:S02]  /*05c0*/  USHF.L.U32 UR9, UR8, 0xb, URZ ;  /* 0x0000000b08097899 */ /* 0x000fe400080006ff */
[----:B------:R-:W-:Y:S02]  /*05d0*/  USHF.L.U32 UR8, UR8, 0x1, URZ ;  /* 0x0000000108087899 */ /* 0x000fe400080006ff */
[----:B------:R-:W-:-:S04]  /*05e0*/  UIADD3 UR6, UPT, UPT, -UR6, 0x100000, URZ ;  /* 0x0010000006067890 */ /* 0x000fc8000fffe1ff */
[----:B------:R-:W-:Y:S02]  /*05f0*/  USHF.L.U32 UR7, UR6, 0xb, URZ ;  /* 0x0000000b06077899 */ /* 0x000fe400080006ff */
[----:B------:R-:W-:Y:S02]  /*0600*/  USHF.L.U32 UR6, UR6, 0x1, URZ ;  /* 0x0000000106067899 */ /* 0x000fe400080006ff */
[----:B---3--:R-:W-:Y:S01]  /*0610*/  ULEA UR4, UR4, UR5, 0x18 ;  /* 0x0000000504047291 */ /* 0x008fe2000f8ec0ff */
[----:B------:R-:W3:Y:S11]  /*0620*/  FENCE.VIEW.ASYNC.S ;  /* 0x00000000000073c6 */ /* 0x000ef60000000000 */
[----:B---3--:R3:W4:Y:S01]  /*0630*/  SYNCS.EXCH.64 URZ, [UR4], UR8 ;  /* 0x0000000804ff75b2 */ /* 0x0087220008000100 */
[----:B------:R3:W1:Y:S01]  /*0640*/  SYNCS.EXCH.64 URZ, [UR4+0x190], UR6 ;  /* 0x0001900604ff75b2 */ /* 0x0006620008000100 */
        /* <DEDUP_REMOVED lines=97> */
[----:B------:R3:W1:Y:S02]  /*0c60*/  SYNCS.EXCH.64 URZ, [UR4+0x318], UR6 ;  /* 0x0003180604ff75b2 */ /* 0x0006640008000100 */
[----:B---34-:R-:W-:Y:S01]  /*0c70*/  NOP ;  /* 0x0000000000007918 */ /* 0x018fe20000000000 */
.L_x_10:
[----:B------:R-:W-:Y:S05]  /*0c80*/  BSYNC.RECONVERGENT B0 ;  /* 0x0000000000007941 */ /* 0x000fea0003800200 */
.L_x_9:
[----:B------:R-:W3:Y:S01]  /*0c90*/  SHFL.IDX PT, R2, R53, RZ, 0x1f ;  /* 0x00001fff35027589 */ /* 0x000ee200000e0000 */
[----:B------:R-:W-:Y:S01]  /*0ca0*/  NOP ;  /* 0x0000000000007918 */ /* 0x000fe20000000000 */
[----:B---3--:R-:W-:-:S13]  /*0cb0*/  ISETP.NE.AND P0, PT, R2, 0x1, PT ;  /* 0x000000010200780c */ /* 0x008fda0003f05270 */
[----:B------:R-:W-:Y:S05]  /*0cc0*/  @P0 BRA `(.L_x_11) ;  /* 0x0000000000500947 */ /* 0x000fea0003800000 */
        /* <DEDUP_REMOVED lines=9> */
[----:B------:R-:W-:Y:S01]  /*0d60*/  USHF.L.U32 UR6, UR6, 0x1, URZ ;  /* 0x0000000106067899 */ /* 0x000fe200080006ff */
[----:B------:R-:W-:Y:S01]  /*0d70*/  ELECT P0, URZ, PT ;  /* 0x0000000000ff782f */ /* 0x000fe20003800000 */
[----:B---3--:R-:W-:Y:S01]  /*0d80*/  ULEA UR4, UR4, UR5, 0x18 ;  /* 0x0000000504047291 */ /* 0x008fe2000f8ec0ff */
[----:B------:R-:W3:Y:S11]  /*0d90*/  FENCE.VIEW.ASYNC.S ;  /* 0x00000000000073c6 */ /* 0x000ef60000000000 */
[----:B---3--:R3:W4:Y:S01]  /*0da0*/  SYNCS.EXCH.64 URZ, [UR4+0x320], UR8 ;  /* 0x0003200804ff75b2 */ /* 0x0087220008000100 */
[----:B------:R3:W1:Y:S01]  /*0db0*/  SYNCS.EXCH.64 URZ, [UR4+0x338], UR6 ;  /* 0x0003380604ff75b2 */ /* 0x0006620008000100 */
[----:B------:R3:W1:Y:S01]  /*0dc0*/  SYNCS.EXCH.64 URZ, [UR4+0x328], UR8 ;  /* 0x0003280804ff75b2 */ /* 0x0006620008000100 */
[----:B------:R3:W1:Y:S01]  /*0dd0*/  SYNCS.EXCH.64 URZ, [UR4+0x340], UR6 ;  /* 0x0003400604ff75b2 */ /* 0x0006620008000100 */
[----:B------:R3:W1:Y:S01]  /*0de0*/  SYNCS.EXCH.64 URZ, [UR4+0x330], UR8 ;  /* 0x0003300804ff75b2 */ /* 0x0006620008000100 */
[----:B------:R3:W1:Y:S01]  /*0df0*/  SYNCS.EXCH.64 URZ, [UR4+0x348], UR6 ;  /* 0x0003480604ff75b2 */ /* 0x0006620008000100 */
[----:B------:R-:W-:Y:S01]  /*0e00*/  NOP ;  /* 0x0000000000007918 */ /* 0x000fe20000000000 */
.L_x_11:
[----:B------:R-:W2:Y:S01]  /*0e10*/  SHFL.IDX PT, R2, R53, RZ, 0x1f ;  /* 0x00001fff35027589 */ /* 0x000ea200000e0000 */
[----:B------:R-:W-:Y:S01]  /*0e20*/  NOP ;  /* 0x0000000000007918 */ /* 0x000fe20000000000 */
[----:B--2---:R-:W-:-:S13]  /*0e30*/  ISETP.NE.AND P0, PT, R2, 0x3, PT ;  /* 0x000000030200780c */ /* 0x004fda0003f05270 */
[----:B------:R-:W-:Y:S05]  /*0e40*/  @P0 BRA `(.L_x_12) ;  /* 0x0000000000300947 */ /* 0x000fea0003800000 */
[----:B---3--:R-:W2:Y:S01]  /*0e50*/  S2UR UR6, SR_CgaCtaId ;  /* 0x00000000000679c3 */ /* 0x008ea20000008800 */
[----:B------:R-:W-:Y:S01]  /*0e60*/  UMOV UR4, 0x400 ;  /* 0x0000040000047882 */ /* 0x000fe20000000000 */
[----:B------:R-:W-:Y:S01]  /*0e70*/  UMOV UR5, 0x20 ;  /* 0x0000002000057882 */ /* 0x000fe20000000000 */
[----:B------:R-:W-:Y:S01]  /*0e80*/  ELECT P0, URZ, PT ;  /* 0x0000000000ff782f */ /* 0x000fe20003800000 */
[----:B--2---:R-:W-:Y:S02]  /*0e90*/  ULEA UR6, UR6, UR4, 0x18 ;  /* 0x0000000406067291 */ /* 0x004fe4000f8ec0ff */
[----:B------:R-:W-:-:S04]  /*0ea0*/  UIADD3 UR4, UPT, UPT, -UR5, 0x100000, URZ ;  /* 0x0010000005047890 */ /* 0x000fc8000fffe1ff */
[----:B------:R-:W-:Y:S02]  /*0eb0*/  USHF.L.U32 UR5, UR4, 0xb, URZ ;  /* 0x0000000b04057899 */ /* 0x000fe400080006ff */
[----:B------:R-:W-:Y:S01]  /*0ec0*/  USHF.L.U32 UR4, UR4, 0x1, URZ ;  /* 0x0000000104047899 */ /* 0x000fe200080006ff */
[----:B------:R-:W2:Y:S11]  /*0ed0*/  FENCE.VIEW.ASYNC.S ;  /* 0x00000000000073c6 */ /* 0x000eb60000000000 */
[----:B--2---:R2:W3:Y:S01]  /*0ee0*/  SYNCS.EXCH.64 URZ, [UR6+0x350], UR4 ;  /* 0x0003500406ff75b2 */ /* 0x0044e20008000100 */
[----:B------:R2:W1:Y:S01]  /*0ef0*/  SYNCS.EXCH.64 URZ, [UR6+0x358], UR4 ;  /* 0x0003580406ff75b2 */ /* 0x0004620008000100 */
[----:B------:R-:W-:Y:S01]  /*0f00*/  NOP ;  /* 0x0000000000007918 */ /* 0x000fe20000000000 */
.L_x_12:
[----:B------:R-:W4:Y:S01]  /*0f10*/  SHFL.IDX PT, R2, R53, RZ, 0x1f ;  /* 0x00001fff35027589 */ /* 0x000f2200000e0000 */
[----:B------:R-:W-:Y:S01]  /*0f20*/  NOP ;  /* 0x0000000000007918 */ /* 0x000fe20000000000 */
[----:B----4-:R-:W-:-:S13]  /*0f30*/  ISETP.NE.AND P0, PT, R2, 0x4, PT ;  /* 0x000000040200780c */ /* 0x010fda0003f05270 */
[----:B------:R-:W-:Y:S05]  /*0f40*/  @P0 BRA `(.L_x_13) ;  /* 0x00000000004c0947 */ /* 0x000fea0003800000 */
[----:B--23--:R-:W2:Y:S01]  /*0f50*/  S2UR UR6, SR_CgaCtaId ;  /* 0x00000000000679c3 */ /* 0x00cea20000008800 */
[----:B------:R-:W-:Y:S01]  /*0f60*/  UMOV UR4, 0x3a0 ;  /* 0x000003a000047882 */ /* 0x000fe20000000000 */
[----:B------:R-:W-:Y:S01]  /*0f70*/  UMOV UR5, 0x400 ;  /* 0x0000040000057882 */ /* 0x000fe20000000000 */
[----:B------:R-:W-:Y:S01]  /*0f80*/  USEL UR4, UR4, 0x320, UP3 ;  /* 0x0000032004047887 */ /* 0x000fe20009800000 */
[----:B------:R-:W-:Y:S01]  /*0f90*/  UMOV UR8, 0x1 ;  /* 0x0000000100087882 */ /* 0x000fe20000000000 */
[----:B------:R-:W-:Y:S01]  /*0fa0*/  ELECT P0, URZ, PT ;  /* 0x0000000000ff782f */ /* 0x000fe20003800000 */
[----:B------:R-:W-:-:S04]  /*0fb0*/  UIADD3 UR8, UPT, UPT, -UR8, 0x100000, URZ ;  /* 0x0010000008087890 */ /* 0x000fc8000fffe1ff */
[----:B------:R-:W-:Y:S02]  /*0fc0*/  USHF.L.U32 UR9, UR8, 0xb, URZ ;  /* 0x0000000b08097899 */ /* 0x000fe400080006ff */
[----:B------:R-:W-:Y:S02]  /*0fd0*/  USHF.L.U32 UR8, UR8, 0x1, URZ ;  /* 0x0000000108087899 */ /* 0x000fe400080006ff */
[----:B--2---:R-:W-:Y:S02]  /*0fe0*/  ULEA UR6, UR6, UR5, 0x18 ;  /* 0x0000000506067291 */ /* 0x004fe4000f8ec0ff */
[----:B------:R-:W-:-:S04]  /*0ff0*/  UIADD3 UR4, UPT, UPT, -UR4, 0x100000, URZ ;  /* 0x0010000004047890 */ /* 0x000fc8000fffe1ff */
[----:B------:R-:W-:Y:S02]  /*1000*/  USHF.L.U32 UR5, UR4, 0xb, URZ ;  /* 0x0000000b04057899 */ /* 0x000fe400080006ff */
[----:B------:R-:W-:Y:S01]  /*1010*/  USHF.L.U32 UR4, UR4, 0x1, URZ ;  /* 0x0000000104047899 */ /* 0x000fe200080006ff */
[----:B------:R-:W2:Y:S03]  /*1020*/  FENCE.VIEW.ASYNC.S ;  /* 0x00000000000073c6 */ /* 0x000ea60000000000 */
[----:B--2---:R4:W2:Y:S08]  /*1030*/  SYNCS.EXCH.64 URZ, [UR6+0x360], UR8 ;  /* 0x0003600806ff75b2 */ /* 0x0048b00008000100 */
[----:B------:R4:W3:Y:S01]  /*1040*/  SYNCS.EXCH.64 URZ, [UR6+0x370], UR4 ;  /* 0x0003700406ff75b2 */ /* 0x0008e20008000100 */
[----:B------:R4:W1:Y:S01]  /*1050*/  SYNCS.EXCH.64 URZ, [UR6+0x368], UR8 ;  /* 0x0003680806ff75b2 */ /* 0x0008620008000100 */
[----:B------:R4:W1:Y:S02]  /*1060*/  SYNCS.EXCH.64 URZ, [UR6+0x378], UR4 ;  /* 0x0003780406ff75b2 */ /* 0x0008640008000100 */
[----:B----4-:R-:W-:Y:S01]  /*1070*/  NOP ;  /* 0x0000000000007918 */ /* 0x010fe20000000000 */
.L_x_13:
[----:B------:R-:W4:Y:S01]  /*1080*/  SHFL.IDX PT, R2, R53, RZ, 0x1f ;  /* 0x00001fff35027589 */ /* 0x000f2200000e0000 */
[----:B------:R-:W-:Y:S01]  /*1090*/  NOP ;  /* 0x0000000000007918 */ /* 0x000fe20000000000 */
[----:B----4-:R-:W-:-:S13]  /*10a0*/  ISETP.NE.AND P0, PT, R2, 0x5, PT ;  /* 0x000000050200780c */ /* 0x010fda0003f05270 */
[----:B------:R-:W-:Y:S05]  /*10b0*/  @P0 BRA `(.L_x_14) ;  /* 0x0000000000580947 */ /* 0x000fea0003800000 */
[----:B--23--:R-:W2:Y:S01]  /*10c0*/  S2UR UR4, SR_CgaCtaId ;  /* 0x00000000000479c3 */ /* 0x00cea20000008800 */
        /* <DEDUP_REMOVED lines=10> */
[----:B--2---:R-:W-:Y:S01]  /*1170*/  ULEA UR4, UR4, UR5, 0x18 ;  /* 0x0000000504047291 */ /* 0x004fe2000f8ec0ff */
[----:B------:R-:W2:Y:S11]  /*1180*/  FENCE.VIEW.ASYNC.S ;  /* 0x00000000000073c6 */ /* 0x000eb60000000000 */
[----:B--2---:R4:W2:Y:S01]  /*1190*/  SYNCS.EXCH.64 URZ, [UR4+0x380], UR8 ;  /* 0x0003800804ff75b2 */ /* 0x0048a20008000100 */
[----:B------:R4:W3:Y:S01]  /*11a0*/  SYNCS.EXCH.64 URZ, [UR4+0x3a0], UR6 ;  /* 0x0003a00604ff75b2 */ /* 0x0008e20008000100 */
[----:B------:R4:W1:Y:S01]  /*11b0*/  SYNCS.EXCH.64 URZ, [UR4+0x388], UR8 ;  /* 0x0003880804ff75b2 */ /* 0x0008620008000100 */
[----:B------:R4:W1:Y:S01]  /*11c0*/  SYNCS.EXCH.64 URZ, [UR4+0x3a8], UR6 ;  /* 0x0003a80604ff75b2 */ /* 0x0008620008000100 */
[----:B------:R4:W1:Y:S01]  /*11d0*/  SYNCS.EXCH.64 URZ, [UR4+0x390], UR8 ;  /* 0x0003900804ff75b2 */ /* 0x0008620008000100 */
[----:B------:R4:W1:Y:S01]  /*11e0*/  SYNCS.EXCH.64 URZ, [UR4+0x3b0], UR6 ;  /* 0x0003b00604ff75b2 */ /* 0x0008620008000100 */
[----:B------:R4:W1:Y:S01]  /*11f0*/  SYNCS.EXCH.64 URZ, [UR4+0x398], UR8 ;  /* 0x0003980804ff75b2 */ /* 0x0008620008000100 */
[----:B------:R4:W1:Y:S02]  /*1200*/  SYNCS.EXCH.64 URZ, [UR4+0x3b8], UR6 ;  /* 0x0003b80604ff75b2 */ /* 0x0008640008000100 */
[----:B----4-:R-:W-:Y:S01]  /*1210*/  NOP ;  /* 0x0000000000007918 */ /* 0x010fe20000000000 */
.L_x_14:
[----:B------:R-:W4:Y:S01]  /*1220*/  SHFL.IDX PT, R2, R53, RZ, 0x1f ;  /* 0x00001fff35027589 */ /* 0x000f2200000e0000 */
[----:B------:R-:W1:Y:S01]  /*1230*/  S2UR UR54, SR_CgaCtaId ;  /* 0x00000000003679c3 */ /* 0x000e620000008800 */
[----:B------:R-:W-:Y:S01]  /*1240*/  NOP ;  /* 0x0000000000007918 */ /* 0x000fe20000000000 */
[----:B----4-:R-:W-:-:S13]  /*1250*/  ISETP.NE.AND P0, PT, R2, 0x3, PT ;  /* 0x000000030200780c */ /* 0x010fda0003f05270 */
[----:B-1----:R-:W-:Y:S05]  /*1260*/  @P0 BRA `(.L_x_15) ;  /* 0x0000000000340947 */ /* 0x002fea0003800000 */
[----:B--23--:R-:W-:Y:S01]  /*1270*/  UMOV UR4, 0x400 ;  /* 0x0000040000047882 */ /* 0x00cfe20000000000 */
[----:B------:R-:W-:Y:S01]  /*1280*/  UMOV UR6, 0x20 ;  /* 0x0000002000067882 */ /* 0x000fe20000000000 */
[----:B------:R-:W-:Y:S02]  /*1290*/  ULEA UR4, UR54, UR4, 0x18 ;  /* 0x0000000436047291 */ /* 0x000fe4000f8ec0ff */
[----:B------:R-:W-:-:S04]  /*12a0*/  UIADD3 UR6, UPT, UPT, -UR6, 0x100000, URZ ;  /* 0x0010000006067890 */ /* 0x000fc8000fffe1ff */
[----:B------:R-:W-:Y:S02]  /*12b0*/  USHF.L.U32 UR7, UR6, 0xb, URZ ;  /* 0x0000000b06077899 */ /* 0x000fe400080006ff */
[----:B------:R-:W-:Y:S01]  /*12c0*/  USHF.L.U32 UR6, UR6, 0x1, URZ ;  /* 0x0000000106067899 */ /* 0x000fe200080006ff */
[----:B------:R-:W-:Y:S01]  /*12d0*/  ELECT P0, URZ, PT ;  /* 0x0000000000ff782f */ /* 0x000fe20003800000 */
[----:B------:R-:W1:Y:S10]  /*12e0*/  FENCE.VIEW.ASYNC.S ;  /* 0x00000000000073c6 */ /* 0x000e740000000000 */
[----:B-1----:R1:W4:Y:S01]  /*12f0*/  SYNCS.EXCH.64 URZ, [UR4+0x3c0], UR6 ;  /* 0x0003c00604ff75b2 */ /* 0x0023220008000100 */
[----:B------:R1:W2:Y:S01]  /*1300*/  SYNCS.EXCH.64 URZ, [UR4+0x3d0], UR6 ;  /* 0x0003d00604ff75b2 */ /* 0x0002a20008000100 */
[----:B------:R1:W3:Y:S01]  /*1310*/  SYNCS.EXCH.64 URZ, [UR4+0x3c8], UR6 ;  /* 0x0003c80604ff75b2 */ /* 0x0002e20008000100 */
[----:B------:R1:W1:Y:S01]  /*1320*/  SYNCS.EXCH.64 URZ, [UR4+0x3d8], UR6 ;  /* 0x0003d80604ff75b2 */ /* 0x0002620008000100 */
[----:B------:R-:W-:Y:S01]  /*1330*/  NOP ;  /* 0x0000000000007918 */ /* 0x000fe20000000000 */
.L_x_15:
[----:B-123--:R-:W1:Y:S01]  /*1340*/  LDCU UR4, c[0x0][0x36c] ;  /* 0x00006d80ff0477ac */ /* 0x00ee620008000800 */
[----:B------:R-:W-:Y:S01]  /*1350*/  ISETP.NE.OR P3, PT, R0, 0x2, !P3 ;  /* 0x000000020000780c */ /* 0x000fe20005f65670 */
[----:B------:R-:W-:Y:S01]  /*1360*/  NOP ;  /* 0x0000000000007918 */ /* 0x000fe20000000000 */
[----:B------:R-:W-:Y:S01]  /*1370*/  LOP3.LUT R0, R63, 0x1f, RZ, 0xc0, !PT ;  /* 0x0000001f3f007812 */ /* 0x000fe200078ec0ff */
[----:B------:R-:W-:Y:S02]  /*1380*/  UISETP.NE.AND UP4, UPT, UR22, URZ, UPT ;  /* 0x000000ff1600728c */ /* 0x000fe4000bf85270 */
[----:B-1----:R-:W-:-:S09]  /*1390*/  UISETP.EQ.U32.AND UP5, UPT, UR4, 0x1, UPT ;  /* 0x000000010400788c */ /* 0x002fd2000bfa2070 */
[----:B------:R-:W-:Y:S05]  /*13a0*/  BRA.U !UP5, `(.L_x_16) ;  /* 0x000000010d087547 */ /* 0x000fea000b800000 */
[----:B----4-:R-:W-:Y:S01]  /*13b0*/  UCGABAR_ARV ;  /* 0x00000000000079c7 */ /* 0x010fe20008000000 */
[----:B------:R-:W-:Y:S05]  /*13c0*/  BRA `(.L_x_17) ;  /* 0x0000000000047947 */ /* 0x000fea0003800000 */
.L_x_16:
[----:B----4-:R-:W-:Y:S01]  /*13d0*/  NOP ;  /* 0x0000000000007918 */ /* 0x010fe20000000000 */
.L_x_17:
[----:B------:R-:W1:Y:S01]  /*13e0*/  S2UR UR29, SR_CTAID.X ;  /* 0x00000000001d79c3 */ /* 0x000e620000002500 */
[----:B------:R-:W-:-:S05]  /*13f0*/  CS2R.32 R55, SR_CgaSize ;  /* 0x0000000000377805 */ /* 0x000fca0000008a00 */
[----:B------:R-:W-:-:S05]  /*1400*/  IMAD R55, R55, -0xa0, RZ ;  /* 0xffffff6037377824 */ /* 0x000fca00078e02ff */
[----:B------:R-:W-:-:S14]  /*1410*/  R2UR UR5, R55 ;  /* 0x00000000370572ca */ /* 0x000fdc00000e0000 */
[----:B------:R-:W2:Y:S01]  /*1420*/  LDCU UR5, c[0x0][UR5+0x2b0] ;  /* 0x00005600050577ac */ /* 0x000ea20008000800 */
[----:B------:R-:W-:-:S05]  /*1430*/  CS2R.32 R55, SR_CgaSize ;  /* 0x0000000000377805 */ /* 0x000fca0000008a00 */
[----:B------:R-:W-:-:S05]  /*1440*/  IMAD R55, R55, -0xa0, RZ ;  /* 0xffffff6037377824 */ /* 0x000fca00078e02ff */
[----:B------:R-:W-:-:S14]  /*1450*/  R2UR UR4, R55 ;  /* 0x00000000370472ca */ /* 0x000fdc00000e0000 */
[----:B------:R-:W3:Y:S01]  /*1460*/  LDCU UR4, c[0x0][UR4+0x2b4] ;  /* 0x00005680040477ac */ /* 0x000ee20008000800 */
[----:B------:R-:W4:Y:S01]  /*1470*/  S2UR UR32, SR_CTAID.Y ;  /* 0x00000000002079c3 */ /* 0x000f220000002600 */
[----:B------:R-:W-:-:S05]  /*1480*/  CS2R.32 R55, SR_CgaSize ;  /* 0x0000000000377805 */ /* 0x000fca0000008a00 */
[----:B------:R-:W-:-:S05]  /*1490*/  IMAD R55, R55, -0xa0, RZ ;  /* 0xffffff6037377824 */ /* 0x000fca00078e02ff */
[----:B------:R-:W-:-:S14]  /*14a0*/  R2UR UR7, R55 ;  /* 0x00000000370772ca */ /* 0x000fdc00000e0000 */
[----:B------:R-:W3:Y:S01]  /*14b0*/  LDCU UR7, c[0x0][UR7+0x2a0] ;  /* 0x00005400070777ac */ /* 0x000ee20008000800 */
[----:B------:R-:W-:-:S05]  /*14c0*/  CS2R.32 R55, SR_CgaSize ;  /* 0x0000000000377805 */ /* 0x000fca0000008a00 */
[----:B------:R-:W-:-:S05]  /*14d0*/  IMAD R55, R55, -0xa0, RZ ;  /* 0xffffff6037377824 */ /* 0x000fca00078e02ff */
[----:B------:R-:W-:-:S14]  /*14e0*/  R2UR UR8, R55 ;  /* 0x00000000370872ca */ /* 0x000fdc00000e0000 */
[----:B------:R-:W3:Y:S01]  /*14f0*/  LDCU UR8, c[0x0][UR8+0x2a4] ;  /* 0x00005480080877ac */ /* 0x000ee20008000800 */
[----:B------:R-:W-:Y:S02]  /*1500*/  ULOP3.LUT UR46, UR54, 0x1, URZ, 0xc0, !UPT ;  /* 0x00000001362e7892 */ /* 0x000fe4000f8ec0ff */
[----:B------:R-:W-:Y:S02]  /*1510*/  USHF.R.U32.HI UR26, URZ, 0x1, UR54 ;  /* 0x00000001ff1a7899 */ /* 0x000fe40008011636 */
[----:B------:R-:W-:Y:S02]  /*1520*/  UISETP.GT.U32.AND UP1, UPT, UR46, 0xffff, UPT ;  /* 0x0000ffff2e00788c */ /* 0x000fe4000bf24070 */
[----:B------:R-:W-:Y:S01]  /*1530*/  USHF.L.U32 UR28, UR54, 0x7, URZ ;  /* 0x00000007361c7899 */ /* 0x000fe200080006ff */
[----:B-1----:R-:W-:Y:S01]  /*1540*/  I2FP.F32.U32 R3, UR29 ;  /* 0x0000001d00037c45 */ /* 0x002fe20008201000 */
[----:B------:R-:W1:Y:S04]  /*1550*/  LDCU UR23, c[0x0][0xb24] ;  /* 0x00016480ff1777ac */ /* 0x000e680008000800 */
[----:B--2---:R-:W-:Y:S01]  /*1560*/  FMUL R3, R3, UR5 ;  /* 0x0000000503037c20 */ /* 0x004fe20008400000 */
[----:B------:R-:W2:Y:S01]  /*1570*/  LDCU UR40, c[0x0][0xb24] ;  /* 0x00016480ff2877ac */ /* 0x000ea20008000800 */
[----:B----4-:R-:W-:Y:S01]  /*1580*/  I2FP.F32.U32 R2, UR32 ;  /* 0x0000002000027c45 */ /* 0x010fe20008201000 */
[----:B------:R-:W4:Y:S03]  /*1590*/  LDCU UR31, c[0x0][0xb30] ;  /* 0x00016600ff1f77ac */ /* 0x000f260008000800 */
[----:B------:R-:W1:Y:S01]  /*15a0*/  F2I.U32.TRUNC.NTZ R3, R3 ;  /* 0x0000000300037305 */ /* 0x000e62000020f000 */
[----:B---3--:R-:W-:Y:S01]  /*15b0*/  FMUL R2, R2, UR4 ;  /* 0x0000000402027c20 */ /* 0x008fe20008400000 */
[----:B------:R-:W-:-:S02]  /*15c0*/  ULOP3.LUT UR4, UR54, 0x2, URZ, 0xc0, !UPT ;  /* 0x0000000236047892 */ /* 0x000fc4000f8ec0ff */
[----:B------:R-:W-:Y:S02]  /*15d0*/  USHF.L.U32 UR27, UR54, 0x8, URZ ;  /* 0x00000008361b7899 */ /* 0x000fe400080006ff */
[----:B------:R-:W-:Y:S02]  /*15e0*/  UISETP.GT.U32.AND UP0, UPT, UR4, 0xffff, UPT ;  /* 0x0000ffff0400788c */ /* 0x000fe4000bf04070 */
[----:B------:R-:W3:Y:S01]  /*15f0*/  F2I.U32.TRUNC.NTZ R2, R2 ;  /* 0x0000000200027305 */ /* 0x000ee2000020f000 */
[----:B------:R-:W-:Y:S01]  /*1600*/  UMOV UR35, 0x5 ;  /* 0x0000000500237882 */ /* 0x000fe20000000000 */
[----:B------:R-:W-:Y:S02]  /*1610*/  USEL UR24, UR46, 0xffff, !UP1 ;  /* 0x0000ffff2e187887 */ /* 0x000fe4000c800000 */
[----:B------:R-:W-:Y:S01]  /*1620*/  USEL UR25, UR4, 0xffff, !UP0 ;  /* 0x0000ffff04197887 */ /* 0x000fe2000c000000 */
[----:B-1----:R-:W-:Y:S02]  /*1630*/  R2UR UR5, R3 ;  /* 0x00000000030572ca */ /* 0x002fe400000e0000 */
[----:B---3--:R-:W-:-:S02]  /*1640*/  R2UR UR6, R2 ;  /* 0x00000000020672ca */ /* 0x008fc400000e0000 */
[----:B------:R-:W-:-:S09]  /*1650*/  PRMT R2, RZ, 0x7610, R2 ;  /* 0x00007610ff027816 */ /* 0x000fd20000000002 */
[----:B------:R-:W-:-:S04]  /*1660*/  UIADD3 UR5, UPT, UPT, -UR5, URZ, URZ ;  /* 0x000000ff05057290 */ /* 0x000fc8000fffe1ff */
[----:B------:R-:W-:Y:S02]  /*1670*/  UIMAD UR5, UR7, UR5, UR29 ;  /* 0x00000005070572a4 */ /* 0x000fe4000f8e021d */
[----:B------:R-:W-:-:S04]  /*1680*/  UIADD3 UR4, UPT, UPT, -UR6, URZ, URZ ;  /* 0x000000ff06047290 */ /* 0x000fc8000fffe1ff */
[----:B------:R-:W-:Y:S01]  /*1690*/  IMAD.U32 R55, RZ, RZ, UR5 ;  /* 0x00000005ff377e24 */ /* 0x000fe2000f8e00ff */
[----:B------:R-:W-:-:S06]  /*16a0*/  UIMAD UR4, UR8, UR4, UR32 ;  /* 0x00000004080472a4 */ /* 0x000fcc000f8e0220 */
[----:B------:R-:W-:Y:S01]  /*16b0*/  IMAD.U32 R54, RZ, RZ, UR4 ;  /* 0x00000004ff367e24 */ /* 0x000fe2000f8e00ff */
[----:B--2-4-:R-:W-:Y:S06]  /*16c0*/  BRA.U UP4, `(.L_x_18) ;  /* 0x0000000104447547 */ /* 0x014fec000b800000 */
[----:B------:R-:W-:Y:S02]  /*16d0*/  R2UR UR4, R54 ;  /* 0x00000000360472ca */ /* 0x000fe400000e0000 */
[----:B------:R-:W-:-:S11]  /*16e0*/  R2UR UR6, R55 ;  /* 0x00000000370672ca */ /* 0x000fd600000e0000 */
[----:B------:R-:W-:Y:S02]  /*16f0*/  UISETP.NE.AND UP0, UPT, UR4, URZ, UPT ;  /* 0x000000ff0400728c */ /* 0x000fe4000bf05270 */
[----:B------:R-:W-:Y:S02]  /*1700*/  UISETP.NE.AND UP1, UPT, UR4, 0x1, UPT ;  /* 0x000000010400788c */ /* 0x000fe4000bf25270 */
[----:B------:R-:W-:Y:S02]  /*1710*/  UISETP.NE.AND UP2, UPT, UR6, URZ, UP0 ;  /* 0x000000ff0600728c */ /* 0x000fe40008745270 */
[----:B------:R-:W-:Y:S02]  /*1720*/  USEL UR4, URZ, 0x2, UP0 ;  /* 0x00000002ff047887 */ /* 0x000fe40008000000 */
[----:B------:R-:W-:Y:S02]  /*1730*/  USEL UR8, URZ, 0x1, UP2 ;  /* 0x00000001ff087887 */ /* 0x000fe40009000000 */
[----:B------:R-:W-:-:S02]  /*1740*/  UISETP.NE.AND UP2, UPT, UR6, URZ, UPT ;  /* 0x000000ff0600728c */ /* 0x000fc4000bf45270 */
[----:B------:R-:W-:Y:S02]  /*1750*/  USEL UR5, URZ, 0x4, UP1 ;  /* 0x00000004ff057887 */ /* 0x000fe40008800000 */
[----:B------:R-:W-:Y:S02]  /*1760*/  UISETP.NE.AND UP0, UPT, UR6, 0x1, UPT ;  /* 0x000000010600788c */ /* 0x000fe4000bf05270 */
[----:B------:R-:W-:Y:S02]  /*1770*/  USEL UR6, URZ, 0x8, UP1 ;  /* 0x00000008ff067887 */ /* 0x000fe40008800000 */
[----:B------:R-:W-:Y:S02]  /*1780*/  USEL UR7, UR5, 0x4, UP2 ;  /* 0x0000000405077887 */ /* 0x000fe40009000000 */
[----:B------:R-:W-:Y:S02]  /*1790*/  USEL UR4, UR4, 0x2, UP0 ;  /* 0x0000000204047887 */ /* 0x000fe40008000000 */
[----:B------:R-:W-:-:S02]  /*17a0*/  USEL UR5, UR6, 0x8, UP0 ;  /* 0x0000000806057887 */ /* 0x000fc40008000000 */
[----:B------:R-:W-:-:S04]  /*17b0*/  UIADD3 UR4, UPT, UPT, UR4, UR7, UR8 ;  /* 0x0000000704047290 */ /* 0x000fc8000fffe008 */
[----:B------:R-:W-:-:S06]  /*17c0*/  UIADD3 UR4, UPT, UPT, UR4, UR5, URZ ;  /* 0x0000000504047290 */ /* 0x000fcc000fffe0ff */
[----:B------:R-:W-:-:S07]  /*17d0*/  IMAD.U32 R2, RZ, RZ, UR4 ;  /* 0x00000004ff027e24 */ /* 0x000fce000f8e00ff */
.L_x_18:
[----:B------:R-:W1:Y:S01]  /*17e0*/  S2UR UR36, SR_CTAID.Z ;  /* 0x00000000002479c3 */ /* 0x000e620000002700 */
[----:B------:R-:W-:Y:S01]  /*17f0*/  UISETP.GE.AND UP0, UPT, UR23, 0x1, UPT ;  /* 0x000000011700788c */ /* 0x000fe2000bf06270 */
[----:B------:R-:W-:-:S08]  /*1800*/  UMOV UR34, 0x3 ;  /* 0x0000000300227882 */ /* 0x000fd00000000000 */
[----:B------:R-:W-:Y:S05]  /*1810*/  BRA.U !UP0, `(.L_x_19) ;  /* 0x0000000108d47547 */ /* 0x000fea000b800000 */
[----:B------:R-:W2:Y:S01]  /*1820*/  LDCU.128 UR12, c[0x0][0xb10] ;  /* 0x00016200ff0c77ac */ /* 0x000ea20008000c00 */
[----:B------:R-:W3:Y:S01]  /*1830*/  LDCU UR6, c[0x0][0x370] ;  /* 0x00006e00ff0677ac */ /* 0x000ee20008000800 */
[----:B------:R-:W4:Y:S01]  /*1840*/  LDCU UR5, c[0x0][0x374] ;  /* 0x00006e80ff0577ac */ /* 0x000f220008000800 */
[----:B------:R-:W1:Y:S01]  /*1850*/  LDCU UR30, c[0x0][0xb0c] ;  /* 0x00016180ff1e77ac */ /* 0x000e620008000800 */
[----:B------:R-:W1:Y:S01]  /*1860*/  LDCU UR4, c[0x0][0xb20] ;  /* 0x00016400ff0477ac */ /* 0x000e620008000800 */
[----:B------:R-:W1:Y:S01]  /*1870*/  LDCU.64 UR8, c[0x0][0xb28] ;  /* 0x00016500ff0877ac */ /* 0x000e620008000a00 */
[----:B--2---:R-:W-:Y:S02]  /*1880*/  UISETP.NE.AND UP0, UPT, UR14, 0x1, UPT ;  /* 0x000000010e00788c */ /* 0x004fe4000bf05270 */
[----:B----4-:R-:W-:Y:S02]  /*1890*/  UIMAD.WIDE.U32 UR10, UR5, UR15, URZ ;  /* 0x0000000f050a72a5 */ /* 0x010fe4000f8e00ff */
[----:B---3--:R-:W-:-:S02]  /*18a0*/  UIMAD.WIDE.U32 UR18, UR6, UR12, URZ ;  /* 0x0000000c061272a5 */ /* 0x008fc4000f8e00ff */
[----:B-1----:R-:W-:Y:S02]  /*18b0*/  UISETP.NE.AND UP1, UPT, UR30, 0x1, UPT ;  /* 0x000000011e00788c */ /* 0x002fe4000bf25270 */
[----:B------:R-:W-:Y:S01]  /*18c0*/  UISETP.NE.AND UP2, UPT, UR23, 0x1, UPT ;  /* 0x000000011700788c */ /* 0x000fe2000bf45270 */
[----:B------:R-:W-:Y:S02]  /*18d0*/  UMOV UR10, UR11 ;  /* 0x0000000b000a7c82 */ /* 0x000fe40008000000 */
[----:B------:R-:W-:Y:S01]  /*18e0*/  UMOV UR18, UR19 ;  /* 0x0000001300127c82 */ /* 0x000fe20008000000 */
[----:B------:R-:W-:Y:S02]  /*18f0*/  @UP0 USHF.R.U32.HI UR5, URZ, UR4, UR10 ;  /* 0x00000004ff050299 */ /* 0x000fe4000801160a */
[----:B------:R-:W-:Y:S02]  /*1900*/  UIMAD.WIDE.U32 UR20, UR32, UR15, URZ ;  /* 0x0000000f201472a5 */ /* 0x000fe4000f8e00ff */
[----:B------:R-:W-:-:S02]  /*1910*/  UIMAD.WIDE.U32 UR10, UR5, UR8, URZ ;  /* 0x00000008050a72a5 */ /* 0x000fc4000f8e00ff */
[----:B------:R-:W-:Y:S02]  /*1920*/  @UP1 USHF.R.U32.HI UR6, URZ, UR13, UR18 ;  /* 0x0000000dff061299 */ /* 0x000fe40008011612 */
[----:B------:R-:W-:Y:S02]  /*1930*/  UIMAD.WIDE.U32 UR16, UR29, UR12, URZ ;  /* 0x0000000c1d1072a5 */ /* 0x000fe4000f8e00ff */
[----:B------:R-:W-:Y:S01]  /*1940*/  UIMAD.WIDE.U32 UR18, UR6, UR8, URZ ;  /* 0x00000008061272a5 */ /* 0x000fe2000f8e00ff */
[----:B------:R-:W-:Y:S01]  /*1950*/  UMOV UR20, UR21 ;  /* 0x0000001500147c82 */ /* 0x000fe20008000000 */
[----:B------:R-:W-:Y:S01]  /*1960*/  UMOV UR10, UR11 ;  /* 0x0000000b000a7c82 */ /* 0x000fe20008000000 */
[----:B------:R-:W-:Y:S02]  /*1970*/  USHF.R.U32.HI UR20, URZ, UR4, UR20 ;  /* 0x00000004ff147299 */ /* 0x000fe40008011614 */
[----:B------:R-:W-:Y:S02]  /*1980*/  @UP2 USHF.R.U32.HI UR5, URZ, UR9, UR10 ;  /* 0x00000009ff052299 */ /* 0x000fe4000801160a */
[----:B------:R-:W-:Y:S01]  /*1990*/  UMOV UR7, UR19 ;  /* 0x0000001300077c82 */ /* 0x000fe20008000000 */
[----:B------:R-:W-:Y:S01]  /*19a0*/  UMOV UR16, UR17 ;  /* 0x0000001100107c82 */ /* 0x000fe20008000000 */
[----:B------:R-:W-:-:S02]  /*19b0*/  @UP2 USHF.R.U32.HI UR6, URZ, UR9, UR7 ;  /* 0x00000009ff062299 */ /* 0x000fc40008011607 */
[----:B------:R-:W-:Y:S02]  /*19c0*/  USHF.R.U32.HI UR13, URZ, UR13, UR16 ;  /* 0x0000000dff0d7299 */ /* 0x000fe40008011610 */
[----:B------:R-:W-:Y:S02]  /*19d0*/  USEL UR4, UR32, UR20, !UP0 ;  /* 0x0000001420047287 */ /* 0x000fe4000c000000 */
[----:B------:R-:W-:Y:S02]  /*19e0*/  UIMAD UR7, UR5, UR23, URZ ;  /* 0x00000017050772a4 */ /* 0x000fe4000f8e02ff */
[----:B------:R-:W-:Y:S02]  /*19f0*/  USEL UR5, UR29, UR13, !UP1 ;  /* 0x0000000d1d057287 */ /* 0x000fe4000c800000 */
[----:B------:R-:W-:Y:S02]  /*1a00*/  UIMAD UR12, UR6, UR23, URZ ;  /* 0x00000017060c72a4 */ /* 0x000fe4000f8e02ff */
[----:B------:R-:W-:-:S02]  /*1a10*/  UISETP.GE.AND UP0, UPT, UR4, UR7, UPT ;  /* 0x000000070400728c */ /* 0x000fc4000bf06270 */
[----:B------:R-:W-:Y:S02]  /*1a20*/  UIMAD.WIDE.U32 UR10, UR4, UR8, URZ ;  /* 0x00000008040a72a5 */ /* 0x000fe4000f8e00ff */
[----:B------:R-:W-:Y:S02]  /*1a30*/  UISETP.GE.OR UP0, UPT, UR5, UR12, UP0 ;  /* 0x0000000c0500728c */ /* 0x000fe40008706670 */
[----:B------:R-:W-:Y:S02]  /*1a40*/  UIMAD.WIDE.U32 UR12, UR5, UR8, URZ ;  /* 0x00000008050c72a5 */ /* 0x000fe4000f8e00ff */
[----:B------:R-:W-:Y:S01]  /*1a50*/  UIADD3 UR10, UPT, UPT, -UR4, URZ, URZ ;  /* 0x000000ff040a7290 */ /* 0x000fe2000fffe1ff */
[----:B------:R-:W-:Y:S01]  /*1a60*/  UMOV UR8, UR11 ;  /* 0x0000000b00087c82 */ /* 0x000fe20008000000 */
[----:B------:R-:W-:Y:S02]  /*1a70*/  UIADD3 UR11, UPT, UPT, -UR5, URZ, URZ ;  /* 0x000000ff050b7290 */ /* 0x000fe4000fffe1ff */
[----:B------:R-:W-:-:S03]  /*1a80*/  USHF.R.U32.HI UR8, URZ, UR9, UR8 ;  /* 0x00000009ff087299 */ /* 0x000fc60008011608 */
[----:B------:R-:W-:Y:S01]  /*1a90*/  @!UP0 UMOV UR7, UR13 ;  /* 0x0000000d00078c82 */ /* 0x000fe20008000000 */
[----:B------:R-:W-:Y:S02]  /*1aa0*/  UIMAD UR32, UR14, UR10, UR32 ;  /* 0x0000000a0e2072a4 */ /* 0x000fe4000f8e0220 */
[----:B------:R-:W-:Y:S02]  /*1ab0*/  USEL UR8, UR4, UR8, !UP2 ;  /* 0x0000000804087287 */ /* 0x000fe4000d000000 */
[----:B------:R-:W-:Y:S02]  /*1ac0*/  @!UP0 USHF.R.U32.HI UR7, URZ, UR9, UR7 ;  /* 0x00000009ff078299 */ /* 0x000fe40008011607 */
[----:B------:R-:W-:Y:S02]  /*1ad0*/  UIADD3 UR9, UPT, UPT, -UR8, URZ, URZ ;  /* 0x000000ff08097290 */ /* 0x000fe4000fffe1ff */
[----:B------:R-:W-:Y:S02]  /*1ae0*/  @!UP0 USEL UR7, UR5, UR7, !UP2 ;  /* 0x0000000705078287 */ /* 0x000fe4000d000000 */
[----:B------:R-:W-:-:S02]  /*1af0*/  UIMAD UR9, UR23, UR9, UR4 ;  /* 0x00000009170972a4 */ /* 0x000fc4000f8e0204 */
[----:B------:R-:W-:Y:S02]  /*1b00*/  @!UP0 UIADD3 UR8, UPT, UPT, UR8, -UR7, URZ ;  /* 0x8000000708088290 */ /* 0x000fe4000fffe0ff */
[----:B------:R-:W-:Y:S02]  /*1b10*/  @!UP0 UIMAD UR6, UR9, UR6, UR7 ;  /* 0x00000006090682a4 */ /* 0x000fe4000f8e0207 */
[----:B------:R-:W-:Y:S02]  /*1b20*/  @!UP0 UIMAD UR4, UR8, UR23, UR5 ;  /* 0x00000017080482a4 */ /* 0x000fe4000f8e0205 */
[----:B------:R-:W-:Y:S02]  /*1b30*/  UIMAD UR29, UR30, UR11, UR29 ;  /* 0x0000000b1e1d72a4 */ /* 0x000fe4000f8e021d */
[----:B------:R-:W-:Y:S01]  /*1b40*/  UIMAD UR32, UR4, UR14, UR32 ;  /* 0x0000000e042072a4 */ /* 0x000fe2000f8e0220 */
[----:B------:R-:W-:Y:S02]  /*1b50*/  @!UP0 UMOV UR5, UR6 ;  /* 0x0000000600058c82 */ /* 0x000fe40008000000 */
[----:B------:R-:W-:-:S12]  /*1b60*/  UIMAD UR29, UR5, UR30, UR29 ;  /* 0x0000001e051d72a4 */ /* 0x000fd8000f8e021d */
.L_x_19:
[----:B------:R-:W-:Y:S02]  /*1b70*/  UISETP.NE.AND UP1, UPT, UR31, 0x1, UPT ;  /* 0x000000011f00788c */ /* 0x000fe4000bf25270 */
[----:B------:R-:W-:Y:S02]  /*1b80*/  ULOP3.LUT UR24, UR24, 0xffff, URZ, 0xc0, !UPT ;  /* 0x0000ffff18187892 */ /* 0x000fe4000f8ec0ff */
[----:B------:R-:W-:Y:S02]  /*1b90*/  ULOP3.LUT UR21, UR25, 0xffff, URZ, 0xc0, !UPT ;  /* 0x0000ffff19157892 */ /* 0x000fe4000f8ec0ff */
[----:B------:R-:W-:Y:S02]  /*1ba0*/  UISETP.NE.AND UP0, UPT, UR22, 0x2, UPT ;  /* 0x000000021600788c */ /* 0x000fe4000bf05270 */
[----:B------:R-:W-:Y:S02]  /*1bb0*/  ULOP3.LUT UR28, UR28, 0x100, URZ, 0xc0, !UPT ;  /* 0x000001001c1c7892 */ /* 0x000fe4000f8ec0ff */
[----:B------:R-:W-:-:S02]  /*1bc0*/  ULOP3.LUT UR27, UR27, 0x100, URZ, 0xc0, !UPT ;  /* 0x000001001b1b7892 */ /* 0x000fc4000f8ec0ff */
[----:B------:R-:W-:Y:S02]  /*1bd0*/  USHF.L.U32 UR24, UR35, UR24, URZ ;  /* 0x0000001823187299 */ /* 0x000fe400080006ff */
[----:B------:R-:W-:Y:S01]  /*1be0*/  USHF.L.U32 UR21, UR34, UR21, URZ ;  /* 0x0000001522157299 */ /* 0x000fe200080006ff */
[----:B------:R-:W-:Y:S11]  /*1bf0*/  BRA.U UP1, `(.L_x_20) ;  /* 0x0000000101447547 */ /* 0x000ff6000b800000 */
[----:B------:R-:W2:Y:S01]  /*1c00*/  LDCU.128 UR8, c[0x0][0xb10] ;  /* 0x00016200ff0877ac */ /* 0x000ea20008000c00 */
[----:B------:R-:W3:Y:S01]  /*1c10*/  LDCU UR12, c[0x0][0xb0c] ;  /* 0x00016180ff0c77ac */ /* 0x000ee20008000800 */
[----:B------:R-:W4:Y:S01]  /*1c20*/  LDCU UR13, c[0x0][0xb20] ;  /* 0x00016400ff0d77ac */ /* 0x000f220008000800 */
[----:B--2---:R-:W-:Y:S02]  /*1c30*/  UIMAD.WIDE.U32 UR6, UR29, UR8, URZ ;  /* 0x000000081d0672a5 */ /* 0x004fe4000f8e00ff */
[----:B------:R-:W-:Y:S02]  /*1c40*/  UIMAD.WIDE.U32 UR4, UR32, UR11, URZ ;  /* 0x0000000b200472a5 */ /* 0x000fe4000f8e00ff */
[----:B---3--:R-:W-:Y:S02]  /*1c50*/  UISETP.NE.AND UP2, UPT, UR12, 0x1, UPT ;  /* 0x000000010c00788c */ /* 0x008fe4000bf45270 */
[----:B------:R-:W-:Y:S01]  /*1c60*/  UISETP.NE.AND UP1, UPT, UR10, 0x1, UPT ;  /* 0x000000010a00788c */ /* 0x000fe2000bf25270 */
[----:B------:R-:W-:-:S02]  /*1c70*/  UMOV UR6, UR7 ;  /* 0x0000000700067c82 */ /* 0x000fc40008000000 */
[----:B------:R-:W-:Y:S01]  /*1c80*/  UMOV UR4, UR5 ;  /* 0x0000000500047c82 */ /* 0x000fe20008000000 */
[----:B------:R-:W-:Y:S02]  /*1c90*/  USHF.R.U32.HI UR9, URZ, UR9, UR6 ;  /* 0x00000009ff097299 */ /* 0x000fe40008011606 */
[----:B----4-:R-:W-:Y:S02]  /*1ca0*/  USHF.R.U32.HI UR4, URZ, UR13, UR4 ;  /* 0x0000000dff047299 */ /* 0x010fe40008011604 */
[----:B------:R-:W-:Y:S02]  /*1cb0*/  USEL UR5, UR29, UR9, !UP2 ;  /* 0x000000091d057287 */ /* 0x000fe4000d000000 */
[----:B------:R-:W-:-:S04]  /*1cc0*/  USEL UR4, UR32, UR4, !UP1 ;  /* 0x0000000420047287 */ /* 0x000fc8000c800000 */
[----:B------:R-:W-:Y:S02]  /*1cd0*/  UIADD3 UR6, UPT, UPT, UR5, -UR4, URZ ;  /* 0x8000000405067290 */ /* 0x000fe4000fffe0ff */
[----:B------:R-:W-:Y:S02]  /*1ce0*/  UIADD3 UR4, UPT, UPT, -UR5, UR4, URZ ;  /* 0x0000000405047290 */ /* 0x000fe4000fffe1ff */
[----:B------:R-:W-:Y:S02]  /*1cf0*/  UIMAD UR32, UR6, UR10, UR32 ;  /* 0x0000000a062072a4 */ /* 0x000fe4000f8e0220 */
[----:B------:R-:W-:-:S12]  /*1d00*/  UIMAD UR29, UR4, UR12, UR29 ;  /* 0x0000000c041d72a4 */ /* 0x000fd8000f8e021d */
.L_x_20:
[----:B------:R-:W-:Y:S05]  /*1d10*/  BRA.U !UP5, `(.L_x_21) ;  /* 0x000000010d0c7547 */ /* 0x000fea000b800000 */
[----:B------:R-:W-:Y:S01]  /*1d20*/  UCGABAR_WAIT ;  /* 0x0000000000007dc7 */ /* 0x000fe20008000000 */
[----:B------:R-:W-:Y:S01]  /*1d30*/  CCTL.IVALL ;  /* 0x00000000ff00798f */ /* 0x000fe20002000000 */
[----:B------:R-:W-:Y:S05]  /*1d40*/  BRA `(.L_x_22) ;  /* 0x0000000000047947 */ /* 0x000fea0003800000 */
.L_x_21:
[----:B------:R-:W-:Y:S06]  /*1d50*/  BAR.SYNC.DEFER_BLOCKING 0x0 ;  /* 0x0000000000007b1d */ /* 0x000fec0000010000 */
.L_x_22:
[----:B------:R-:W-:Y:S05]  /*1d60*/  BRA.U UP0, `(.L_x_23) ;  /* 0x0000002d00647547 */ /* 0x000fea000b800000 */
[----:B------:R-:W2:Y:S01]  /*1d70*/  LDCU UR6, c[0x0][0x38c] ;  /* 0x00007180ff0677ac */ /* 0x000ea20008000800 */
[----:B------:R-:W-:Y:S01]  /*1d80*/  PLOP3.LUT P1, PT, PT, PT, UP3, 0x80, 0x8 ;  /* 0x000000000008781c */ /* 0x000fe20003f2f038 */
[----:B------:R-:W-:Y:S01]  /*1d90*/  IMAD.MOV.U32 R12, RZ, RZ, 0x1 ;  /* 0x00000001ff0c7424 */ /* 0x000fe200078e00ff */
[----:B------:R-:W-:Y:S01]  /*1da0*/  ISETP.EQ.OR P2, PT, R0, RZ, P3 ;  /* 0x000000ff0000720c */ /* 0x000fe20001f42670 */
[----:B------:R-:W-:Y:S01]  /*1db0*/  UISETP.NE.AND UP1, UPT, UR22, URZ, UPT ;  /* 0x000000ff1600728c */ /* 0x000fe2000bf25270 */
[----:B------:R-:W-:Y:S02]  /*1dc0*/  PLOP3.LUT P1, PT, P1, PT, PT, 0x8, 0x80 ;  /* 0x000000000080781c */ /* 0x000fe40000f2e170 */
[----:B------:R-:W-:Y:S01]  /*1dd0*/  CS2R R10, SRZ ;  /* 0x00000000000a7805 */ /* 0x000fe2000001ff00 */
[----:B------:R-:W-:Y:S01]  /*1de0*/  IMAD.MOV.U32 R9, RZ, RZ, RZ ;  /* 0x000000ffff097224 */ /* 0x000fe200078e00ff */
[----:B------:R-:W3:Y:S01]  /*1df0*/  LDCU UR41, c[0x0][0x370] ;  /* 0x00006e00ff2977ac */ /* 0x000ee20008000800 */
[----:B------:R-:W-:Y:S01]  /*1e00*/  IMAD.MOV.U32 R8, RZ, RZ, 0x1 ;  /* 0x00000001ff087424 */ /* 0x000fe200078e00ff */
[----:B------:R-:W4:Y:S01]  /*1e10*/  LDCU.64 UR30, c[0x0][0x348] ;  /* 0x00006900ff1e77ac */ /* 0x000f220008000a00 */
[----:B------:R-:W1:Y:S01]  /*1e20*/  LDCU UR39, c[0x0][0x374] ;  /* 0x00006e80ff2777ac */ /* 0x000e620008000800 */
[----:B--2---:R-:W-:-:S02]  /*1e30*/  UIADD3 UR5, UPT, UPT, UR6, 0x7, URZ ;  /* 0x0000000706057890 */ /* 0x004fc4000fffe0ff */
[----:B------:R-:W-:Y:S02]  /*1e40*/  UIADD3 UR47, UPT, UPT, UR6, 0xe, URZ ;  /* 0x0000000e062f7890 */ /* 0x000fe4000fffe0ff */
[----:B------:R-:W-:-:S04]  /*1e50*/  USHF.R.S32.HI UR4, URZ, 0x1f, UR5 ;  /* 0x0000001fff047899 */ /* 0x000fc80008011405 */
[----:B------:R-:W-:Y:S02]  /*1e60*/  ULEA.HI UR4, UR4, UR5, URZ, 0x3 ;  /* 0x0000000504047291 */ /* 0x000fe4000f8f18ff */
[----:B------:R-:W-:Y:S02]  /*1e70*/  USHF.L.U32 UR5, UR26, 0x5, URZ ;  /* 0x000000051a057899 */ /* 0x000fe400080006ff */
[----:B------:R-:W-:Y:S02]  /*1e80*/  USHF.R.S32.HI UR43, URZ, 0x3, UR4 ;  /* 0x00000003ff2b7899 */ /* 0x000fe40008011404 */
[----:B------:R-:W-:Y:S02]  /*1e90*/  UIADD3 UR4, UPT, UPT, UR6, -0x1, URZ ;  /* 0xffffffff06047890 */ /* 0x000fe4000fffe0ff */
[----:B------:R-:W-:Y:S02]  /*1ea0*/  UISETP.LT.U32.AND UP0, UPT, UR43, 0x32, UPT ;  /* 0x000000322b00788c */ /* 0x000fe4000bf01070 */
[----:B------:R-:W-:-:S02]  /*1eb0*/  UISETP.GE.U32.AND UP2, UPT, UR4, -0xf, UPT ;  /* 0xfffffff10400788c */ /* 0x000fc4000bf46070 */
[----:B------:R-:W-:Y:S02]  /*1ec0*/  USEL UR42, UR43, 0x32, UP0 ;  /* 0x000000322b2a7887 */ /* 0x000fe40008000000 */
[----:B------:R-:W-:Y:S02]  /*1ed0*/  ULOP3.LUT UR44, UR5, 0x20, URZ, 0xe2, !UPT ;  /* 0x00000020052c7892 */ /* 0x000fe4000f8ee2ff */
[----:B------:R-:W-:Y:S02]  /*1ee0*/  UIADD3 UR25, UPT, UPT, UR42, -0x1, URZ ;  /* 0xffffffff2a197890 */ /* 0x000fe4000fffe0ff */
[----:B------:R-:W-:Y:S02]  /*1ef0*/  USEL UR26, UR33, 0x2, UP1 ;  /* 0x00000002211a7887 */ /* 0x000fe40008800000 */
[----:B------:R-:W-:Y:S02]  /*1f00*/  UIADD3 UR45, UPT, UPT, UR43, -UR42, URZ ;  /* 0x8000002a2b2d7290 */ /* 0x000fe4000fffe0ff */
[----:B------:R-:W-:Y:S01]  /*1f10*/  @UP2 UIADD3 UR25, UPT, UPT, UR42, URZ, URZ ;  /* 0x000000ff2a192290 */ /* 0x000fe2000fffe0ff */
[----:B------:R-:W-:-:S03]  /*1f20*/  UMOV UR5, URZ ;  /* 0x000000ff00057c82 */ /* 0x000fc60008000000 */
[----:B-1-34-:R-:W-:-:S12]  /*1f30*/  UIADD3 UR25, UPT, UPT, UR25, 0x1, URZ ;  /* 0x0000000119197890 */ /* 0x01afd8000fffe0ff */
.L_x_43:
[----:B------:R-:W-:Y:S01]  /*1f40*/  UISETP.NE.AND UP0, UPT, UR54, URZ, UPT ;  /* 0x000000ff3600728c */ /* 0x000fe2000bf05270 */
[----:B------:R-:W1:Y:S08]  /*1f50*/  S2UR UR54, SR_CgaCtaId ;  /* 0x00000000003679c3 */ /* 0x000e700000008800 */
[----:B------:R-:W-:Y:S05]  /*1f60*/  BRA.U UP0, `(.L_x_24) ;  /* 0x0000000100347547 */ /* 0x000fea000b800000 */
[----:B------:R-:W2:Y:S01]  /*1f70*/  S2R R0, SR_CgaCtaId ;  /* 0x0000000000007919 */ /* 0x000ea20000008800 */
[----:B------:R-:W-:-:S04]  /*1f80*/  MOV R2, 0x400 ;  /* 0x0000040000027802 */ /* 0x000fc80000000f00 */
[----:B--2---:R-:W-:Y:S02]  /*1f90*/  LEA R0, R0, R2, 0x18 ;  /* 0x0000000200007211 */ /* 0x004fe400078ec0ff */
[----:B------:R-:W-:-:S03]  /*1fa0*/  SHF.L.U32 R2, R8, 0x1f, RZ ;  /* 0x0000001f08027819 */ /* 0x000fc600000006ff */
[----:B------:R-:W-:-:S04]  /*1fb0*/  IMAD R0, R9, 0x8, R0 ;  /* 0x0000000809007824 */ /* 0x000fc800078e0200 */
[----:B------:R-:W2:Y:S02]  /*1fc0*/  SYNCS.PHASECHK.TRANS64.TRYWAIT P0, [R0+URZ+0x3d0], R2 ;  /* 0x0003d002000075a7 */ /* 0x000ea400080011ff */
[----:B--2---:R-:W-:Y:S05]  /*1fd0*/  @!P0 BRA `(.L_x_25) ;  /* 0x0000007400188947 */ /* 0x004fea0003800000 */
.L_x_169:
[----:B------:R-:W-:Y:S01]  /*1fe0*/  VIADD R9, R9, 0x1 ;  /* 0x0000000109097836 */ /* 0x000fe20000000000 */
[----:B------:R2:W-:Y:S04]  /*1ff0*/  SYNCS.ARRIVE.TRANS64.A1T0 RZ, [R0+URZ+0x3c0], RZ ;  /* 0x0003c0ff00ff79a7 */ /* 0x0005e800081000ff */
[----:B------:R-:W-:-:S04]  /*2000*/  ISETP.NE.AND P0, PT, R9, 0x2, PT ;  /* 0x000000020900780c */ /* 0x000fc80003f05270 */
[----:B------:R-:W-:Y:S02]  /*2010*/  SEL R9, R9, RZ, P0 ;  /* 0x000000ff09097207 */ /* 0x000fe40000000000 */
[----:B--2---:R-:W-:-:S04]  /*2020*/  SEL R0, RZ, 0x1, P0 ;  /* 0x00000001ff007807 */ /* 0x004fc80000000000 */
[----:B------:R-:W-:-:S07]  /*2030*/  LOP3.LUT R8, R8, R0, RZ, 0x3c, !PT ;  /* 0x0000000008087212 */ /* 0x000fce00078e3cff */
.L_x_24:
[----:B------:R-:W-:Y:S01]  /*2040*/  UMOV UR6, 0x400 ;  /* 0x0000040000067882 */ /* 0x000fe20000000000 */
[----:B------:R-:W-:Y:S01]  /*2050*/  SHF.L.U32 R0, R12, 0x1f, RZ ;  /* 0x0000001f0c007819 */ /* 0x000fe200000006ff */
[----:B-1----:R-:W-:Y:S02]  /*2060*/  ULEA UR6, UR54, UR6, 0x18 ;  /* 0x0000000636067291 */ /* 0x002fe4000f8ec0ff */
[----:B------:R-:W-:Y:S02]  /*2070*/  UISETP.GE.U32.AND UP0, UPT, UR47, 0xf, UPT ;  /* 0x0000000f2f00788c */ /* 0x000fe4000bf06070 */
[----:B------:R-:W-:Y:S02]  /*2080*/  ULEA UR4, UR5, UR6, 0x3 ;  /* 0x0000000605047291 */ /* 0x000fe4000f8e18ff */
[----:B------:R-:W-:Y:S02]  /*2090*/  ULEA UR11, UR32, UR46, 0x1 ;  /* 0x0000002e200b7291 */ /* 0x000fe4000f8e08ff */
[----:B------:R-:W-:-:S02]  /*20a0*/  ULEA UR35, UR29, UR44, 0x6 ;  /* 0x0000002c1d237291 */ /* 0x000fc4000f8e30ff */
[----:B------:R-:W-:Y:S01]  /*20b0*/  USHF.L.U32 UR11, UR11, 0x5, URZ ;  /* 0x000000050b0b7899 */ /* 0x000fe200080006ff */
[----:B------:R-:W-:Y:S02]  /*20c0*/  UMOV UR13, URZ ;  /* 0x000000ff000d7c82 */ /* 0x000fe40008000000 */
[----:B------:R1:W2:Y:S01]  /*20d0*/  SYNCS.PHASECHK.TRANS64.TRYWAIT P0, [UR4+0x190], R0 ;  /* 0x00019000ff0075a7 */ /* 0x0002a20008001104 */
[----:B------:R-:W-:Y:S08]  /*20e0*/  BRA.U !UP0, `(.L_x_26) ;  /* 0x0000000108cc7547 */ /* 0x000ff0000b800000 */
[----:B------:R-:W-:Y:S01]  /*20f0*/  UMOV UR7, URZ ;  /* 0x000000ff00077c82 */ /* 0x000fe20008000000 */
[----:B------:R-:W-:-:S05]  /*2100*/  UMOV UR4, UR5 ;  /* 0x0000000500047c82 */ /* 0x000fca0008000000 */
.L_x_32:
[----:B------:R-:W-:Y:S01]  /*2110*/  ULEA UR33, UR4, UR6, 0x3 ;  /* 0x0000000604217291 */ /* 0x000fe2000f8e18ff */
[----:B------:R-:W-:Y:S01]  /*2120*/  @!P3 MOV R2, 0x1000 ;  /* 0x000010000002b802 */ /* 0x000fe20000000f00 */
[----:B--2-4-:R-:W-:Y:S10]  /*2130*/  @P0 BRA `(.L_x_27) ;  /* 0x00000000000c0947 */ /* 0x014ff40003800000 */
[----:B------:R-:W-:-:S04]  /*2140*/  SHF.L.U32 R3, R12, 0x1f, RZ ;  /* 0x0000001f0c037819 */ /* 0x000fc800000006ff */
[----:B------:R-:W2:Y:S02]  /*2150*/  SYNCS.PHASECHK.TRANS64.TRYWAIT P0, [UR33+0x190], R3 ;  /* 0x00019003ff0075a7 */ /* 0x000ea40008001121 */
[----:B--2---:R-:W-:Y:S05]  /*2160*/  @!P0 BRA `(.L_x_28) ;  /* 0x0000007000c88947 */ /* 0x004fea0003800000 */
.L_x_27:
[----:B------:R2:W-:Y:S01]  /*2170*/  @!P3 SYNCS.ARRIVE.TRANS64 RZ, [UR33], R2 ;  /* 0x00000002ffffb9a7 */ /* 0x0005e20008000021 */
[----:B------:R-:W-:-:S04]  /*2180*/  ULOP3.LUT UR5, UR26, 0x2, URZ, 0xfc, !UPT ;  /* 0x000000021a057892 */ /* 0x000fc8000f8efcff */
[----:B------:R-:W-:-:S09]  /*2190*/  UISETP.NE.AND UP0, UPT, UR5, 0x2, UPT ;  /* 0x000000020500788c */ /* 0x000fd2000bf05270 */
[----:B------:R-:W-:Y:S05]  /*21a0*/  BRA.U UP0, `(.L_x_29) ;  /* 0x0000000100047547 */ /* 0x000fea000b800000 */
[----:B------:R-:W-:Y:S05]  /*21b0*/  BPT.TRAP 0x1 ;  /* 0x000000040000795c */ /* 0x000fea0000300000 */
.L_x_29:
[----:B------:R-:W-:Y:S04]  /*21c0*/  BSSY.RECONVERGENT B0, `(.L_x_30) ;  /* 0x0000003000007945 */ /* 0x000fe80003800200 */
[----:B------:R-:W-:Y:S05]  /*21d0*/  @P2 BRA `(.L_x_31) ;  /* 0x0000000000042947 */ /* 0x000fea0003800000 */
[----:B------:R-:W-:Y:S05]  /*21e0*/  BPT.TRAP 0x1 ;  /* 0x000000040000795c */ /* 0x000fea0000300000 */
.L_x_31:
[----:B------:R-:W-:Y:S05]  /*21f0*/  BSYNC.RECONVERGENT B0 ;  /* 0x0000000000007941 */ /* 0x000fea0003800200 */
.L_x_30:
[----:B------:R-:W-:Y:S02]  /*2200*/  UIADD3 UR5, UPT, UPT, UR4, 0x1, URZ ;  /* 0x0000000104057890 */ /* 0x000fe4000fffe0ff */
[----:B------:R-:W-:Y:S02]  /*2210*/  USHF.L.U32 UR4, UR4, 0x9, URZ ;  /* 0x0000000904047899 */ /* 0x000fe400080006ff */
[----:B------:R-:W-:Y:S02]  /*2220*/  UISETP.NE.AND UP0, UPT, UR5, 0x32, UPT ;  /* 0x000000320500788c */ /* 0x000fe4000bf05270 */
[----:B------:R-:W-:Y:S02]  /*2230*/  ULOP3.LUT UR32, UR28, UR4, URZ, 0xfc, !UPT ;  /* 0x000000041c207292 */ /* 0x000fe4000f8efcff */
[----:B------:R-:W-:Y:S02]  /*2240*/  USEL UR9, URZ, 0x1, UP0 ;  /* 0x00000001ff097887 */ /* 0x000fe40008000000 */
[----:B------:R-:W-:-:S02]  /*2250*/  USEL UR5, UR5, URZ, UP0 ;  /* 0x000000ff05057287 */ /* 0x000fc40008000000 */
[----:B------:R-:W-:Y:S02]  /*2260*/  UIADD3 UR14, UP0, UPT, UR30, 0x180, URZ ;  /* 0x000001801e0e7890 */ /* 0x000fe4000ff1e0ff */
[----:B------:R-:W-:Y:S01]  /*2270*/  ULEA UR8, UR5, UR6, 0x3 ;  /* 0x0000000605087291 */ /* 0x000fe2000f8e18ff */
[----:B------:R-:W-:Y:S01]  /*2280*/  LOP3.LUT R12, R12, UR9, RZ, 0x3c, !PT ;  /* 0x000000090c0c7c12 */ /* 0x000fe2000f8e3cff */
[----:B------:R-:W-:Y:S02]  /*2290*/  ULOP3.LUT UR4, UR27, UR4, URZ, 0xfc, !UPT ;  /* 0x000000041b047292 */ /* 0x000fe4000f8efcff */
[----:B------:R-:W-:Y:S01]  /*22a0*/  USHF.L.U32 UR34, UR7, 0x3, URZ ;  /* 0x0000000307227899 */ /* 0x000fe200080006ff */
[----:B-1----:R-:W-:Y:S01]  /*22b0*/  SHF.L.U32 R0, R12, 0x1f, RZ ;  /* 0x0000001f0c007819 */ /* 0x002fe200000006ff */
[----:B------:R-:W-:Y:S02]  /*22c0*/  UIADD3 UR7, UPT, UPT, UR7, 0x1, URZ ;  /* 0x0000000107077890 */ /* 0x000fe4000fffe0ff */
[----:B------:R-:W-:Y:S01]  /*22d0*/  UIADD3 UR16, UP1, UPT, UR30, 0x80, URZ ;  /* 0x000000801e107890 */ /* 0x000fe2000ff3e0ff */
[----:B------:R3:W4:Y:S01]  /*22e0*/  SYNCS.PHASECHK.TRANS64.TRYWAIT P0, [UR8+0x190], R0 ;  /* 0x00019000ff0075a7 */ /* 0x0007220008001108 */
[----:B------:R-:W-:-:S02]  /*22f0*/  ULEA UR32, UR32, UR6, 0x2 ;  /* 0x0000000620207291 */ /* 0x000fc4000f8e10ff */
[----:B------:R-:W-:Y:S02]  /*2300*/  ULEA UR4, UR4, UR6, 0x2 ;  /* 0x0000000604047291 */ /* 0x000fe4000f8e10ff */
[----:B------:R-:W-:Y:S02]  /*2310*/  UIADD3.X UR15, UPT, UPT, URZ, UR31, URZ, UP0, !UPT ;  /* 0x0000001fff0f7290 */ /* 0x000fe400087fe4ff */
[----:B------:R-:W-:Y:S02]  /*2320*/  UISETP.NE.AND UP0, UPT, UR7, UR25, UPT ;  /* 0x000000190700728c */ /* 0x000fe4000bf05270 */
[----:B------:R-:W-:Y:S02]  /*2330*/  UIADD3.X UR17, UPT, UPT, URZ, UR31, URZ, UP1, !UPT ;  /* 0x0000001fff117290 */ /* 0x000fe40008ffe4ff */
[----:B------:R-:W-:Y:S02]  /*2340*/  UIADD3 UR32, UPT, UPT, UR32, 0x6c00, URZ ;  /* 0x00006c0020207890 */ /* 0x000fe4000fffe0ff */
[----:B------:R-:W-:-:S02]  /*2350*/  UIADD3 UR8, UPT, UPT, UR4, 0x1fc00, URZ ;  /* 0x0001fc0004087890 */ /* 0x000fc4000fffe0ff */
[----:B------:R-:W-:Y:S02]  /*2360*/  UPRMT UR13, URZ, 0x5410, UR24 ;  /* 0x00005410ff0d7896 */ /* 0x000fe40008000018 */
[----:B------:R-:W-:Y:S01]  /*2370*/  UPRMT UR4, URZ, 0x5410, UR21 ;  /* 0x00005410ff047896 */ /* 0x000fe20008000015 */
[----:B------:R-:W-:Y:S01]  /*2380*/  UMOV UR18, 0x0 ;  /* 0x0000000000127882 */ /* 0x000fe20000000000 */
[----:B------:R-:W-:Y:S01]  /*2390*/  UMOV UR19, 0x10000000 ;  /* 0x1000000000137882 */ /* 0x000fe20000000000 */
[----:B------:R-:W-:Y:S01]  /*23a0*/  UMOV UR12, UR36 ;  /* 0x00000024000c7c82 */ /* 0x000fe20008000000 */
[----:B------:R-:W-:Y:S01]  /*23b0*/  UMOV UR9, UR33 ;  /* 0x0000002100097c82 */ /* 0x000fe20008000000 */
[----:B------:R-:W-:Y:S02]  /*23c0*/  UMOV UR10, UR34 ;  /* 0x00000022000a7c82 */ /* 0x000fe40008000000 */
[----:B------:R1:W-:Y:S02]  /*23d0*/  UTMALDG.3D.MULTICAST [UR32], [UR16], UR13, desc[UR18] ;  /* 0x00001220100073b4 */ /* 0x0003e4000801180d */
[----:B------:R2:W-:Y:S01]  /*23e0*/  UTMALDG.3D.MULTICAST [UR8], [UR14], UR4, desc[UR18] ;  /* 0x000012080e0073b4 */ /* 0x0005e20008011804 */
[----:B-1----:R-:W-:Y:S01]  /*23f0*/  UMOV UR13, UR25 ;  /* 0x00000019000d7c82 */ /* 0x002fe20008000000 */
[----:B--2---:R-:W-:Y:S01]  /*2400*/  UMOV UR4, UR5 ;  /* 0x0000000500047c82 */ /* 0x004fe20008000000 */
[----:B---3--:R-:W-:Y:S05]  /*2410*/  BRA.U UP0, `(.L_x_32) ;  /* 0xfffffffd003c7547 */ /* 0x008fea000b83ffff */
.L_x_26:
[----:B------:R-:W-:Y:S01]  /*2420*/  ULEA UR4, UR5, UR6, 0x3 ;  /* 0x0000000605047291 */ /* 0x000fe2000f8e18ff */
[----:B-1----:R-:W-:Y:S01]  /*2430*/  SHF.L.U32 R0, R12, 0x1f, RZ ;  /* 0x0000001f0c007819 */ /* 0x002fe200000006ff */
[----:B------:R-:W-:Y:S01]  /*2440*/  @!P1 SYNCS.ARRIVE.TRANS64.A1T0 RZ, [UR6+0x358], RZ ;  /* 0x000358ffffff99a7 */ /* 0x000fe20008100006 */
[----:B------:R-:W-:-:S06]  /*2450*/  UISETP.GT.AND UP0, UPT, UR43, UR42, UPT ;  /* 0x0000002a2b00728c */ /* 0x000fcc000bf04270 */
[----:B--2-4-:R1:W2:Y:S03]  /*2460*/  SYNCS.PHASECHK.TRANS64.TRYWAIT P0, [UR4+0x190], R0 ;  /* 0x00019000ff0075a7 */ /* 0x0142a60008001104 */
[----:B------:R-:W-:Y:S05]  /*2470*/  BRA.U !UP0, `(.L_x_33) ;  /* 0x0000000108d07547 */ /* 0x000fea000b800000 */
[----:B------:R-:W-:Y:S01]  /*2480*/  UIADD3 UR29, UPT, UPT, UR45, UR13, URZ ;  /* 0x0000000d2d1d7290 */ /* 0x000fe2000fffe0ff */
[----:B------:R-:W-:-:S11]  /*2490*/  UMOV UR4, UR5 ;  /* 0x0000000500047c82 */ /* 0x000fd60008000000 */
.L_x_39:
[----:B------:R-:W-:Y:S01]  /*24a0*/  ULEA UR17, UR4, UR6, 0x3 ;  /* 0x0000000604117291 */ /* 0x000fe2000f8e18ff */
[----:B--2---:R-:W-:Y:S01]  /*24b0*/  @!P3 MOV R2, 0x1000 ;  /* 0x000010000002b802 */ /* 0x004fe20000000f00 */
[----:B--2-4-:R-:W-:Y:S10]  /*24c0*/  @P0 BRA `(.L_x_34) ;  /* 0x00000000000c0947 */ /* 0x014ff40003800000 */
[----:B------:R-:W-:-:S04]  /*24d0*/  SHF.L.U32 R3, R12, 0x1f, RZ ;  /* 0x0000001f0c037819 */ /* 0x000fc800000006ff */
[----:B------:R-:W2:Y:S02]  /*24e0*/  SYNCS.PHASECHK.TRANS64.TRYWAIT P0, [UR17+0x190], R3 ;  /* 0x00019003ff0075a7 */ /* 0x000ea40008001111 */
[----:B--2---:R-:W-:Y:S05]  /*24f0*/  @!P0 BRA `(.L_x_35) ;  /* 0x0000006c00fc8947 */ /* 0x004fea0003800000 */
.L_x_34:
[----:B------:R2:W-:Y:S01]  /*2500*/  @!P3 SYNCS.ARRIVE.TRANS64 RZ, [UR17], R2 ;  /* 0x00000002ffffb9a7 */ /* 0x0005e20008000011 */
[----:B------:R-:W-:-:S04]  /*2510*/  ULOP3.LUT UR5, UR26, 0x2, URZ, 0xfc, !UPT ;  /* 0x000000021a057892 */ /* 0x000fc8000f8efcff */
[----:B------:R-:W-:-:S09]  /*2520*/  UISETP.NE.AND UP0, UPT, UR5, 0x2, UPT ;  /* 0x000000020500788c */ /* 0x000fd2000bf05270 */
[----:B------:R-:W-:Y:S05]  /*2530*/  BRA.U UP0, `(.L_x_36) ;  /* 0x0000000100047547 */ /* 0x000fea000b800000 */
[----:B------:R-:W-:Y:S05]  /*2540*/  BPT.TRAP 0x1 ;  /* 0x000000040000795c */ /* 0x000fea0000300000 */
.L_x_36:
[----:B------:R-:W-:Y:S04]  /*2550*/  BSSY.RECONVERGENT B0, `(.L_x_37) ;  /* 0x0000003000007945 */ /* 0x000fe80003800200 */
[----:B------:R-:W-:Y:S05]  /*2560*/  @P2 BRA `(.L_x_38) ;  /* 0x0000000000042947 */ /* 0x000fea0003800000 */
[----:B------:R-:W-:Y:S05]  /*2570*/  BPT.TRAP 0x1 ;  /* 0x000000040000795c */ /* 0x000fea0000300000 */
.L_x_38:
[----:B------:R-:W-:Y:S05]  /*2580*/  BSYNC.RECONVERGENT B0 ;  /* 0x0000000000007941 */ /* 0x000fea0003800200 */
.L_x_37:
[----:B------:R-:W-:Y:S02]  /*2590*/  UIADD3 UR5, UPT, UPT, UR4, 0x1, URZ ;  /* 0x0000000104057890 */ /* 0x000fe4000fffe0ff */
[----:B------:R-:W-:Y:S02]  /*25a0*/  USHF.L.U32 UR4, UR4, 0x9, URZ ;  /* 0x0000000904047899 */ /* 0x000fe400080006ff */
[----:B------:R-:W-:Y:S02]  /*25b0*/  UISETP.NE.AND UP0, UPT, UR5, 0x32, UPT ;  /* 0x000000320500788c */ /* 0x000fe4000bf05270 */
[----:B------:R-:W-:Y:S02]  /*25c0*/  USHF.L.U32 UR18, UR13, 0x3, URZ ;  /* 0x000000030d127899 */ /* 0x000fe400080006ff */
[----:B------:R-:W-:Y:S02]  /*25d0*/  USEL UR8, URZ, 0x1, UP0 ;  /* 0x00000001ff087887 */ /* 0x000fe40008000000 */
[----:B------:R-:W-:-:S02]  /*25e0*/  USEL UR5, UR5, URZ, UP0 ;  /* 0x000000ff05057287 */ /* 0x000fc40008000000 */
[----:B------:R-:W-:Y:S02]  /*25f0*/  UIADD3 UR22, UP0, UPT, UR30, 0x180, URZ ;  /* 0x000001801e167890 */ /* 0x000fe4000ff1e0ff */
[----:B------:R-:W-:Y:S01]  /*2600*/  ULEA UR7, UR5, UR6, 0x3 ;  /* 0x0000000605077291 */ /* 0x000fe2000f8e18ff */
[----:B------:R-:W-:Y:S01]  /*2610*/  LOP3.LUT R12, R12, UR8, RZ, 0x3c, !PT ;  /* 0x000000080c0c7c12 */ /* 0x000fe2000f8e3cff */
[----:B------:R-:W-:Y:S02]  /*2620*/  ULOP3.LUT UR8, UR27, UR4, URZ, 0xfc, !UPT ;  /* 0x000000041b087292 */ /* 0x000fe4000f8efcff */
[----:B------:R-:W-:Y:S01]  /*2630*/  UIADD3 UR13, UPT, UPT, UR13, 0x1, URZ ;  /* 0x000000010d0d7890 */ /* 0x000fe2000fffe0ff */
[----:B-1----:R-:W-:Y:S01]  /*2640*/  SHF.L.U32 R0, R12, 0x1f, RZ ;  /* 0x0000001f0c007819 */ /* 0x002fe200000006ff */
[----:B------:R-:W-:Y:S02]  /*2650*/  UIADD3 UR14, UP1, UPT, UR30, 0x80, URZ ;  /* 0x000000801e0e7890 */ /* 0x000fe4000ff3e0ff */
[----:B------:R-:W-:Y:S01]  /*2660*/  UIADD3.X UR23, UPT, UPT, URZ, UR31, URZ, UP0, !UPT ;  /* 0x0000001fff177290 */ /* 0x000fe200087fe4ff */
[----:B------:R3:W4:Y:S01]  /*2670*/  SYNCS.PHASECHK.TRANS64.TRYWAIT P0, [UR7+0x190], R0 ;  /* 0x00019000ff0075a7 */ /* 0x0007220008001107 */
[----:B------:R-:W-:-:S02]  /*2680*/  ULOP3.LUT UR7, UR28, UR4, URZ, 0xfc, !UPT ;  /* 0x000000041c077292 */ /* 0x000fc4000f8efcff */
[----:B------:R-:W-:Y:S02]  /*2690*/  ULEA UR8, UR8, UR6, 0x2 ;  /* 0x0000000608087291 */ /* 0x000fe4000f8e10ff */
[----:B------:R-:W-:Y:S02]  /*26a0*/  ULEA UR7, UR7, UR6, 0x2 ;  /* 0x0000000607077291 */ /* 0x000fe4000f8e10ff */
[----:B------:R-:W-:Y:S02]  /*26b0*/  UISETP.NE.AND UP0, UPT, UR13, UR29, UPT ;  /* 0x0000001d0d00728c */ /* 0x000fe4000bf05270 */
[----:B------:R-:W-:Y:S02]  /*26c0*/  UIADD3 UR16, UPT, UPT, UR7, 0x6c00, URZ ;  /* 0x00006c0007107890 */ /* 0x000fe4000fffe0ff */
[----:B------:R-:W-:Y:S02]  /*26d0*/  UIADD3.X UR15, UPT, UPT, URZ, UR31, URZ, UP1, !UPT ;  /* 0x0000001fff0f7290 */ /* 0x000fe40008ffe4ff */
[----:B------:R-:W-:-:S02]  /*26e0*/  UPRMT UR7, URZ, 0x5410, UR24 ;  /* 0x00005410ff077896 */ /* 0x000fc40008000018 */
[----:B------:R-:W-:Y:S02]  /*26f0*/  UIADD3 UR8, UPT, UPT, UR8, 0x1fc00, URZ ;  /* 0x0001fc0008087890 */ /* 0x000fe4000fffe0ff */
[----:B------:R-:W-:Y:S01]  /*2700*/  UPRMT UR4, URZ, 0x5410, UR21 ;  /* 0x00005410ff047896 */ /* 0x000fe20008000015 */
[----:B------:R-:W-:Y:S01]  /*2710*/  UMOV UR32, 0x0 ;  /* 0x0000000000207882 */ /* 0x000fe20000000000 */
[----:B------:R-:W-:Y:S01]  /*2720*/  UMOV UR33, 0x10000000 ;  /* 0x1000000000217882 */ /* 0x000fe20000000000 */
[----:B------:R-:W-:Y:S01]  /*2730*/  UMOV UR19, UR35 ;  /* 0x0000002300137c82 */ /* 0x000fe20008000000 */
[----:B------:R-:W-:Y:S01]  /*2740*/  UMOV UR20, UR36 ;  /* 0x0000002400147c82 */ /* 0x000fe20008000000 */
[----:B------:R-:W-:Y:S01]  /*2750*/  UMOV UR12, UR36 ;  /* 0x00000024000c7c82 */ /* 0x000fe20008000000 */
[----:B------:R-:W-:Y:S01]  /*2760*/  UMOV UR9, UR17 ;  /* 0x0000001100097c82 */ /* 0x000fe20008000000 */
[----:B------:R-:W-:Y:S01]  /*2770*/  UMOV UR10, UR18 ;  /* 0x00000012000a7c82 */ /* 0x000fe20008000000 */
[----:B------:R-:W-:Y:S01]  /*2780*/  UTMALDG.3D.MULTICAST [UR16], [UR14], UR7, desc[UR32] ;  /* 0x000020100e0073b4 */ /* 0x000fe20008011807 */
[----:B------:R1:W-:Y:S02]  /*2790*/  UTMALDG.3D.MULTICAST [UR8], [UR22], UR4, desc[UR32] ;  /* 0x00002008160073b4 */ /* 0x0003e40008011804 */
[----:B-1----:R-:W-:Y:S01]  /*27a0*/  UMOV UR4, UR5 ;  /* 0x0000000500047c82 */ /* 0x002fe20008000000 */
[----:B---3--:R-:W-:Y:S05]  /*27b0*/  BRA.U UP0, `(.L_x_39) ;  /* 0xfffffffd00387547 */ /* 0x008fea000b83ffff */
.L_x_33:
[C---:B------:R-:W-:Y:S01]  /*27c0*/  LEA R3, R11.reuse, UR6, 0x3 ;  /* 0x000000060b037c11 */ /* 0x040fe2000f8e18ff */
[----:B------:R-:W-:Y:S01]  /*27d0*/  NOP ;  /* 0x0000000000007918 */ /* 0x000fe20000000000 */
[----:B-1----:R-:W-:Y:S02]  /*27e0*/  SHF.L.U32 R0, R10, 0x1f, RZ ;  /* 0x0000001f0a007819 */ /* 0x002fe400000006ff */
[----:B------:R-:W-:Y:S02]  /*27f0*/  LEA R4, R11, UR6, 0x4 ;  /* 0x000000060b047c11 */ /* 0x000fe4000f8e20ff */
[----:B--2-4-:R-:W1:Y:S02]  /*2800*/  SYNCS.PHASECHK.TRANS64.TRYWAIT P0, [R3+URZ+0x360], R0 ;  /* 0x00036000030075a7 */ /* 0x014e6400080011ff */
[----:B-1----:R-:W-:Y:S05]  /*2810*/  @!P0 BRA `(.L_x_40) ;  /* 0x0000006c004c8947 */ /* 0x002fea0003800000 */
.L_x_172:
[----:B------:R-:W2:Y:S01]  /*2820*/  LDS.128 R4, [R4+0x3f0] ;  /* 0x0003f00004047984 */ /* 0x000ea20000000c00 */
[----:B------:R-:W-:Y:S01]  /*2830*/  UISETP.GE.AND UP0, UPT, UR40, 0x1, UPT ;  /* 0x000000012800788c */ /* 0x000fe2000bf06270 */
[----:B------:R-:W-:Y:S01]  /*2840*/  @!PT LDS RZ, [RZ] ;  /* 0x00000000fffff984 */ /* 0x000fe20000000800 */
[----:B------:R-:W-:Y:S01]  /*2850*/  @!PT LDS RZ, [RZ] ;  /* 0x00000000fffff984 */ /* 0x000fe20000000800 */
[----:B------:R-:W-:Y:S01]  /*2860*/  @!PT LDS RZ, [RZ] ;  /* 0x00000000fffff984 */ /* 0x000fe20000000800 */
[----:B------:R-:W-:Y:S01]  /*2870*/  @!PT LDS RZ, [RZ] ;  /* 0x00000000fffff984 */ /* 0x000fe20000000800 */
[----:B------:R3:W-:Y:S06]  /*2880*/  MEMBAR.ALL.CTA ;  /* 0x0000000000007992 */ /* 0x0007ec0000008000 */
[----:B---3--:R-:W3:Y:S01]  /*2890*/  FENCE.VIEW.ASYNC.S ;  /* 0x00000000000073c6 */ /* 0x008ee20000000000 */
[----:B--2---:R-:W-:-:S13]  /*28a0*/  LOP3.LUT P0, RZ, R6, 0x1, RZ, 0xc0, !PT ;  /* 0x0000000106ff7812 */ /* 0x004fda000780c0ff */
[----:B---3--:R-:W-:Y:S01]  /*28b0*/  VOTEU.ANY UP1, P0 ;  /* 0x0000000000ff7886 */ /* 0x008fe20000020100 */
[----:B------:R-:W-:-:S13]  /*28c0*/  PLOP3.LUT P0, PT, PT, PT, UP1, 0x80, 0x8 ;  /* 0x000000000008781c */ /* 0x000fda0003f0f018 */
[----:B-1----:R-:W-:Y:S02]  /*28d0*/  @P0 LOP3.LUT R0, R5, 0xffff, RZ, 0xc0, !PT ;  /* 0x0000ffff05000812 */ /* 0x002fe400078ec0ff */
[----:B------:R-:W-:Y:S02]  /*28e0*/  @P0 MOV R2, R4 ;  /* 0x0000000400020202 */ /* 0x000fe40000000f00 */
[----:B------:R-:W-:Y:S01]  /*28f0*/  @P0 R2UR UR7, R0 ;  /* 0x00000000000702ca */ /* 0x000fe200000e0000 */
[----:B------:R-:W-:Y:S01]  /*2900*/  VIADD R0, R3, 0x370 ;  /* 0x0000037003007836 */ /* 0x000fe20000000000 */
[----:B------:R-:W-:Y:S02]  /*2910*/  @P0 SHF.R.U32.HI R4, RZ, 0x10, R5 ;  /* 0x00000010ff040819 */ /* 0x000fe40000011605 */
[----:B------:R-:W-:Y:S02]  /*2920*/  @P0 R2UR UR8, R2 ;  /* 0x00000000020802ca */ /* 0x000fe400000e0000 */
[----:B------:R-:W-:-:S02]  /*2930*/  PRMT R0, RZ, 0x654, R0 ;  /* 0x00000654ff007816 */ /* 0x000fc40000000000 */
[----:B------:R-:W-:Y:S02]  /*2940*/  @P0 R2UR UR4, R4 ;  /* 0x00000000040402ca */ /* 0x000fe400000e0000 */
[----:B------:R1:W-:Y:S03]  /*2950*/  SYNCS.ARRIVE.TRANS64.RED.A1T0 RZ, [R0+URZ], RZ ;  /* 0x000000ff00ff79a7 */ /* 0x0003e600081004ff */
[----:B------:R-:W-:-:S04]  /*2960*/  @UP1 UMOV UR37, UR7 ;  /* 0x0000000700251c82 */ /* 0x000fc80008000000 */
[----:B------:R-:W-:-:S04]  /*2970*/  @UP1 UMOV UR38, UR8 ;  /* 0x0000000800261c82 */ /* 0x000fc80008000000 */
[----:B------:R-:W-:Y:S01]  /*2980*/  @UP1 UMOV UR36, UR4 ;  /* 0x0000000400241c82 */ /* 0x000fe20008000000 */
[----:B------:R-:W-:Y:S05]  /*2990*/  BRA.U !UP0, `(.L_x_41) ;  /* 0x0000000108d47547 */ /* 0x000fea000b800000 */
[----:B------:R-:W2:Y:S01]  /*29a0*/  LDCU.128 UR12, c[0x0][0xb10] ;  /* 0x00016200ff0c77ac */ /* 0x000ea20008000c00 */
[----:B------:R-:W3:Y:S01]  /*29b0*/  LDCU UR29, c[0x0][0xb20] ;  /* 0x00016400ff1d77ac */ /* 0x000ee20008000800 */
[----:B------:R-:W4:Y:S01]  /*29c0*/  LDCU UR20, c[0x0][0xb0c] ;  /* 0x00016180ff1477ac */ /* 0x000f220008000800 */
[----:B------:R-:W1:Y:S01]  /*29d0*/  LDCU.64 UR10, c[0x0][0xb28] ;  /* 0x00016500ff0a77ac */ /* 0x000e620008000a00 */
[----:B------:R-:W-:Y:S02]  /*29e0*/  UISETP.NE.AND UP3, UPT, UR40, 0x1, UPT ;  /* 0x000000012800788c */ /* 0x000fe4000bf65270 */
[----:B--2---:R-:W-:Y:S02]  /*29f0*/  UIMAD.WIDE.U32 UR16, UR39, UR15, URZ ;  /* 0x0000000f271072a5 */ /* 0x004fe4000f8e00ff */
[----:B------:R-:W-:Y:S02]  /*2a00*/  UIMAD.WIDE.U32 UR8, UR41, UR12, URZ ;  /* 0x0000000c290872a5 */ /* 0x000fe4000f8e00ff */
[----:B------:R-:W-:-:S02]  /*2a10*/  UISETP.NE.AND UP0, UPT, UR14, 0x1, UPT ;  /* 0x000000010e00788c */ /* 0x000fc4000bf05270 */
[----:B------:R-:W-:Y:S01]  /*2a20*/  UIMAD.WIDE.U32 UR22, UR37, UR15, URZ ;  /* 0x0000000f251672a5 */ /* 0x000fe2000f8e00ff */
[----:B------:R-:W-:Y:S02]  /*2a30*/  UMOV UR16, UR17 ;  /* 0x0000001100107c82 */ /* 0x000fe40008000000 */
[----:B------:R-:W-:Y:S01]  /*2a40*/  UMOV UR8, UR9 ;  /* 0x0000000900087c82 */ /* 0x000fe20008000000 */
[----:B---3--:R-:W-:Y:S02]  /*2a50*/  USHF.R.U32.HI UR16, URZ, UR29, UR16 ;  /* 0x0000001dff107299 */ /* 0x008fe40008011610 */
[----:B----4-:R-:W-:Y:S02]  /*2a60*/  UISETP.NE.AND UP2, UPT, UR20, 0x1, UPT ;  /* 0x000000011400788c */ /* 0x010fe4000bf45270 */
[----:B------:R-:W-:Y:S02]  /*2a70*/  USHF.R.U32.HI UR8, URZ, UR13, UR8 ;  /* 0x0000000dff087299 */ /* 0x000fe40008011608 */
[----:B------:R-:W-:-:S02]  /*2a80*/  USEL UR7, UR39, UR16, !UP0 ;  /* 0x0000001027077287 */ /* 0x000fc4000c000000 */
[----:B------:R-:W-:Y:S02]  /*2a90*/  USEL UR8, UR41, UR8, !UP2 ;  /* 0x0000000829087287 */ /* 0x000fe4000d000000 */
[----:B-1----:R-:W-:Y:S01]  /*2aa0*/  UIMAD.WIDE.U32 UR16, UR7, UR10, URZ ;  /* 0x0000000a071072a5 */ /* 0x002fe2000f8e00ff */
[----:B------:R-:W-:Y:S01]  /*2ab0*/  UMOV UR4, UR23 ;  /* 0x0000001700047c82 */ /* 0x000fe20008000000 */
[----:B------:R-:W-:Y:S02]  /*2ac0*/  UIMAD.WIDE.U32 UR18, UR38, UR12, URZ ;  /* 0x0000000c261272a5 */ /* 0x000fe4000f8e00ff */
[----:B------:R-:W-:-:S03]  /*2ad0*/  UIMAD.WIDE.U32 UR22, UR8, UR10, URZ ;  /* 0x0000000a081672a5 */ /* 0x000fc6000f8e00ff */
[----:B------:R-:W-:Y:S01]  /*2ae0*/  UMOV UR16, UR17 ;  /* 0x0000001100107c82 */ /* 0x000fe20008000000 */
[----:B------:R-:W-:Y:S02]  /*2af0*/  USHF.R.U32.HI UR4, URZ, UR29, UR4 ;  /* 0x0000001dff047299 */ /* 0x000fe40008011604 */
[----:B------:R-:W-:Y:S01]  /*2b00*/  @UP3 USHF.R.U32.HI UR7, URZ, UR11, UR16 ;  /* 0x0000000bff073299 */ /* 0x000fe20008011610 */
[----:B------:R-:W-:Y:S01]  /*2b10*/  UMOV UR18, UR19 ;  /* 0x0000001300127c82 */ /* 0x000fe20008000000 */
[----:B------:R-:W-:Y:S01]  /*2b20*/  UMOV UR22, UR23 ;  /* 0x0000001700167c82 */ /* 0x000fe20008000000 */
[----:B------:R-:W-:Y:S02]  /*2b30*/  USHF.R.U32.HI UR13, URZ, UR13, UR18 ;  /* 0x0000000dff0d7299 */ /* 0x000fe40008011612 */
[----:B------:R-:W-:Y:S02]  /*2b40*/  USEL UR4, UR37, UR4, !UP0 ;  /* 0x0000000425047287 */ /* 0x000fe4000c000000 */
[----:B------:R-:W-:-:S02]  /*2b50*/  @UP3 USHF.R.U32.HI UR8, URZ, UR11, UR22 ;  /* 0x0000000bff083299 */ /* 0x000fc40008011616 */
[----:B------:R-:W-:Y:S02]  /*2b60*/  UIMAD UR9, UR40, UR7, URZ ;  /* 0x00000007280972a4 */ /* 0x000fe4000f8e02ff */
[----:B------:R-:W-:Y:S02]  /*2b70*/  USEL UR7, UR38, UR13, !UP2 ;  /* 0x0000000d26077287 */ /* 0x000fe4000d000000 */
[----:B------:R-:W-:Y:S02]  /*2b80*/  UIMAD UR12, UR40, UR8, URZ ;  /* 0x00000008280c72a4 */ /* 0x000fe4000f8e02ff */
[----:B------:R-:W-:Y:S02]  /*2b90*/  UISETP.GE.AND UP0, UPT, UR4, UR9, UPT ;  /* 0x000000090400728c */ /* 0x000fe4000bf06270 */
[----:B------:R-:W-:Y:S02]  /*2ba0*/  UIMAD.WIDE.U32 UR16, UR4, UR10, URZ ;  /* 0x0000000a041072a5 */ /* 0x000fe4000f8e00ff */
[----:B------:R-:W-:-:S02]  /*2bb0*/  UISETP.GE.OR UP0, UPT, UR7, UR12, UP0 ;  /* 0x0000000c0700728c */ /* 0x000fc40008706670 */
        /* <DEDUP_REMOVED lines=19> */
.L_x_41:
[----:B------:R-:W2:Y:S02]  /*2cf0*/  LDCU UR4, c[0x0][0xb30] ;  /* 0x00016600ff0477ac */ /* 0x000ea40008000800 */
[----:B--2---:R-:W-:-:S09]  /*2d00*/  UISETP.NE.AND UP0, UPT, UR4, 0x1, UPT ;  /* 0x000000010400788c */ /* 0x004fd2000bf05270 */
[----:B------:R-:W-:Y:S05]  /*2d10*/  BRA.U UP0, `(.L_x_42) ;  /* 0x0000000100447547 */ /* 0x000fea000b800000 */
        /* <DEDUP_REMOVED lines=17> */
.L_x_42:
[----:B------:R-:W-:Y:S01]  /*2e30*/  VIADD R11, R11, 0x1 ;  /* 0x000000010b0b7836 */ /* 0x000fe20000000000 */
[----:B------:R-:W-:Y:S02]  /*2e40*/  R2UR UR7, R55 ;  /* 0x00000000370772ca */ /* 0x000fe400000e0000 */
[----:B------:R-:W-:Y:S02]  /*2e50*/  R2UR UR4, R54 ;  /* 0x00000000360472ca */ /* 0x000fe400000e0000 */
[C---:B------:R-:W-:Y:S02]  /*2e60*/  ISETP.NE.AND P0, PT, R11.reuse, 0x2, PT ;  /* 0x000000020b00780c */ /* 0x040fe40003f05270 */
[----:B------:R-:W-:Y:S02]  /*2e70*/  PLOP3.LUT P1, PT, PT, PT, PT, 0x80, 0x8 ;  /* 0x000000000008781c */ /* 0x000fe40003f2f070 */
[----:B-1----:R-:W-:Y:S02]  /*2e80*/  SEL R0, RZ, 0x1, P0 ;  /* 0x00000001ff007807 */ /* 0x002fe40000000000 */
[----:B------:R-:W-:-:S02]  /*2e90*/  SEL R11, R11, RZ, P0 ;  /* 0x000000ff0b0b7207 */ /* 0x000fc40000000000 */
[----:B------:R-:W-:Y:S01]  /*2ea0*/  LOP3.LUT R10, R10, R0, RZ, 0x3c, !PT ;  /* 0x000000000a0a7212 */ /* 0x000fe200078e3cff */
[----:B------:R-:W-:Y:S02]  /*2eb0*/  UIADD3 UR29, UPT, UPT, UR38, UR7, URZ ;  /* 0x00000007261d7290 */ /* 0x000fe4000fffe0ff */
[----:B------:R-:W-:Y:S01]  /*2ec0*/  UIADD3 UR32, UPT, UPT, UR37, UR4, URZ ;  /* 0x0000000425207290 */ /* 0x000fe2000fffe0ff */
[----:B------:R-:W-:Y:S11]  /*2ed0*/  BRA.U UP1, `(.L_x_43) ;  /* 0xfffffff101187547 */ /* 0x000ff6000b83ffff */
[----:B------:R-:W-:Y:S01]  /*2ee0*/  UIADD3 UR7, UPT, UPT, UR6, 0x190, URZ ;  /* 0x0000019006077890 */ /* 0x000fe2000fffe0ff */
[----:B------:R-:W-:-:S03]  /*2ef0*/  SHF.L.U32 R2, R12, 0x1f, RZ ;  /* 0x0000001f0c027819 */ /* 0x000fc600000006ff */
[----:B------:R-:W-:-:S09]  /*2f00*/  ULEA UR4, UR5, UR7, 0x3 ;  /* 0x0000000705047291 */ /* 0x000fd2000f8e18ff */
[----:B------:R-:W1:Y:S02]  /*2f10*/  SYNCS.PHASECHK.TRANS64.TRYWAIT P0, [UR4], R2 ;  /* 0x00000002ff0075a7 */ /* 0x000e640008001104 */
[----:B-1----:R-:W-:Y:S05]  /*2f20*/  @!P0 BRA `(.L_x_44) ;  /* 0x00000064009c8947 */ /* 0x002fea0003800000 */
.L_x_174:
[----:B------:R-:W-:-:S04]  /*2f30*/  UIADD3 UR4, UPT, UPT, UR5, 0x1, URZ ;  /* 0x0000000105047890 */ /* 0x000fc8000fffe0ff */
[----:B------:R-:W-:-:S04]  /*2f40*/  UISETP.NE.AND UP0, UPT, UR4, 0x32, UPT ;  /* 0x000000320400788c */ /* 0x000fc8000bf05270 */
[----:B------:R-:W-:Y:S02]  /*2f50*/  USEL UR6, URZ, 0x1, UP0 ;  /* 0x00000001ff067887 */ /* 0x000fe40008000000 */
[----:B------:R-:W-:-:S04]  /*2f60*/  USEL UR4, UR4, URZ, UP0 ;  /* 0x000000ff04047287 */ /* 0x000fc80008000000 */
[----:B------:R-:W-:Y:S01]  /*2f70*/  ULEA UR5, UR4, UR7, 0x3 ;  /* 0x0000000704057291 */ /* 0x000fe2000f8e18ff */
[----:B-1----:R-:W-:-:S04]  /*2f80*/  LOP3.LUT R2, R12, UR6, RZ, 0x3c, !PT ;  /* 0x000000060c027c12 */ /* 0x002fc8000f8e3cff */
[----:B------:R-:W-:-:S04]  /*2f90*/  SHF.L.U32 R3, R2, 0x1f, RZ ;  /* 0x0000001f02037819 */ /* 0x000fc800000006ff */
[----:B------:R-:W1:Y:S02]  /*2fa0*/  SYNCS.PHASECHK.TRANS64.TRYWAIT P0, [UR5], R3 ;  /* 0x00000003ff0075a7 */ /* 0x000e640008001105 */
[----:B-1----:R-:W-:Y:S05]  /*2fb0*/  @!P0 BRA `(.L_x_45) ;  /* 0x0000006400908947 */ /* 0x002fea0003800000 */
.L_x_176:
[----:B------:R-:W-:-:S04]  /*2fc0*/  UIADD3 UR4, UPT, UPT, UR4, 0x1, URZ ;  /* 0x0000000104047890 */ /* 0x000fc8000fffe0ff */
[----:B------:R-:W-:-:S04]  /*2fd0*/  UISETP.NE.AND UP0, UPT, UR4, 0x32, UPT ;  /* 0x000000320400788c */ /* 0x000fc8000bf05270 */
[----:B------:R-:W-:Y:S02]  /*2fe0*/  USEL UR6, URZ, 0x1, UP0 ;  /* 0x00000001ff067887 */ /* 0x000fe40008000000 */
[----:B------:R-:W-:-:S04]  /*2ff0*/  USEL UR4, UR4, URZ, UP0 ;  /* 0x000000ff04047287 */ /* 0x000fc80008000000 */
[----:B------:R-:W-:Y:S01]  /*3000*/  ULEA UR5, UR4, UR7, 0x3 ;  /* 0x0000000704057291 */ /* 0x000fe2000f8e18ff */
[----:B------:R-:W-:-:S04]  /*3010*/  LOP3.LUT R2, R2, UR6, RZ, 0x3c, !PT ;  /* 0x0000000602027c12 */ /* 0x000fc8000f8e3cff */
[----:B-1----:R-:W-:-:S04]  /*3020*/  SHF.L.U32 R3, R2, 0x1f, RZ ;  /* 0x0000001f02037819 */ /* 0x002fc800000006ff */
[----:B------:R-:W1:Y:S02]  /*3030*/  SYNCS.PHASECHK.TRANS64.TRYWAIT P0, [UR5], R3 ;  /* 0x00000003ff0075a7 */ /* 0x000e640008001105 */
[----:B-1----:R-:W-:Y:S05]  /*3040*/  @!P0 BRA `(.L_x_46) ;  /* 0x0000006400848947 */ /* 0x002fea0003800000 */
.L_x_178:
        /* <DEDUP_REMOVED lines=9> */
.L_x_180:
        /* <DEDUP_REMOVED lines=9> */
.L_x_182:
        /* <DEDUP_REMOVED lines=9> */
.L_x_184:
        /* <DEDUP_REMOVED lines=9> */
.L_x_186:
        /* <DEDUP_REMOVED lines=9> */
.L_x_188:
        /* <DEDUP_REMOVED lines=9> */
.L_x_190:
        /* <DEDUP_REMOVED lines=9> */
.L_x_192:
        /* <DEDUP_REMOVED lines=9> */
.L_x_194:
        /* <DEDUP_REMOVED lines=9> */
.L_x_196:
        /* <DEDUP_REMOVED lines=9> */
.L_x_198:
        /* <DEDUP_REMOVED lines=9> */
.L_x_200:
        /* <DEDUP_REMOVED lines=9> */
.L_x_202:
        /* <DEDUP_REMOVED lines=9> */
.L_x_204:
        /* <DEDUP_REMOVED lines=9> */
.L_x_206:
        /* <DEDUP_REMOVED lines=9> */
.L_x_208:
        /* <DEDUP_REMOVED lines=9> */
.L_x_210:
        /* <DEDUP_REMOVED lines=9> */
.L_x_212:
        /* <DEDUP_REMOVED lines=9> */
.L_x_214:
        /* <DEDUP_REMOVED lines=9> */
.L_x_216:
        /* <DEDUP_REMOVED lines=9> */
.L_x_218:
        /* <DEDUP_REMOVED lines=9> */
.L_x_220:
        /* <DEDUP_REMOVED lines=9> */
.L_x_222:
        /* <DEDUP_REMOVED lines=9> */
.L_x_224:
        /* <DEDUP_REMOVED lines=9> */
.L_x_226:
        /* <DEDUP_REMOVED lines=9> */
.L_x_228:
        /* <DEDUP_REMOVED lines=9> */
.L_x_230:
        /* <DEDUP_REMOVED lines=9> */
.L_x_232:
        /* <DEDUP_REMOVED lines=9> */
.L_x_234:
        /* <DEDUP_REMOVED lines=9> */
.L_x_236:
        /* <DEDUP_REMOVED lines=9> */
.L_x_238:
        /* <DEDUP_REMOVED lines=9> */
.L_x_240:
        /* <DEDUP_REMOVED lines=9> */
.L_x_242:
        /* <DEDUP_REMOVED lines=9> */
.L_x_244:
        /* <DEDUP_REMOVED lines=9> */
.L_x_246:
        /* <DEDUP_REMOVED lines=9> */
.L_x_248:
        /* <DEDUP_REMOVED lines=9> */
.L_x_250:
        /* <DEDUP_REMOVED lines=9> */
.L_x_252:
        /* <DEDUP_REMOVED lines=9> */
.L_x_254:
        /* <DEDUP_REMOVED lines=9> */
.L_x_256:
        /* <DEDUP_REMOVED lines=9> */
.L_x_258:
        /* <DEDUP_REMOVED lines=9> */
.L_x_260:
        /* <DEDUP_REMOVED lines=9> */
.L_x_262:
        /* <DEDUP_REMOVED lines=9> */
.L_x_264:
        /* <DEDUP_REMOVED lines=9> */
.L_x_266:
        /* <DEDUP_REMOVED lines=9> */
.L_x_268:
        /* <DEDUP_REMOVED lines=9> */
.L_x_270:
[----:B------:R-:W-:-:S04]  /*4a30*/  UIADD3 UR4, UPT, UPT, UR4, 0x1, URZ ;  /* 0x0000000104047890 */ /* 0x000fc8000fffe0ff */
[----:B------:R-:W-:-:S04]  /*4a40*/  UISETP.NE.AND UP0, UPT, UR4, 0x32, UPT ;  /* 0x000000320400788c */ /* 0x000fc8000bf05270 */
[----:B------:R-:W-:Y:S02]  /*4a50*/  USEL UR5, URZ, 0x1, UP0 ;  /* 0x00000001ff057887 */ /* 0x000fe40008000000 */
[----:B------:R-:W-:-:S04]  /*4a60*/  USEL UR4, UR4, URZ, UP0 ;  /* 0x000000ff04047287 */ /* 0x000fc80008000000 */
[----:B------:R-:W-:Y:S01]  /*4a70*/  ULEA UR4, UR4, UR7, 0x3 ;  /* 0x0000000704047291 */ /* 0x000fe2000f8e18ff */
[----:B------:R-:W-:-:S04]  /*4a80*/  LOP3.LUT R2, R2, UR5, RZ, 0x3c, !PT ;  /* 0x0000000502027c12 */ /* 0x000fc8000f8e3cff */
[----:B------:R-:W-:Y:S01]  /*4a90*/  SHF.L.U32 R2, R2, 0x1f, RZ ;  /* 0x0000001f02027819 */ /* 0x000fe200000006ff */
[----:B-1----:R-:W-:-:S07]  /*4aa0*/  IMAD.U32 R0, RZ, RZ, UR4 ;  /* 0x00000004ff007e24 */ /* 0x002fce000f8e00ff */
.L_x_93:
[----:B-1----:R1:W2:Y:S02]  /*4ab0*/  SYNCS.PHASECHK.TRANS64.TRYWAIT P0, [R0+URZ], R2 ;  /* 0x00000002000075a7 */ /* 0x0022a400080011ff */
[----:B--2---:R-:W-:Y:S05]  /*4ac0*/  @!P0 NANOSLEEP.SYNCS 0x989680 ;  /* 0x009896800000895d */ /* 0x004fea0003900000 */
[----:B------:R-:W2:Y:S02]  /*4ad0*/  @!P0 SYNCS.PHASECHK.TRANS64 P0, [R0+URZ], R2 ;  /* 0x00000002000085a7 */ /* 0x000ea400080010ff */
[----:B--2---:R-:W-:Y:S05]  /*4ae0*/  @P0 EXIT ;  /* 0x000000000000094d */ /* 0x004fea0003800000 */
[----:B------:R-:W-:Y:S05]  /*4af0*/  BRA `(.L_x_93) ;  /* 0xfffffffc00ec7947 */ /* 0x000fea000383ffff */
.L_x_23:
[----:B------:R-:W-:-:S04]  /*4b00*/  UISETP.NE.AND UP0, UPT, UR54, URZ, UPT ;  /* 0x000000ff3600728c */ /* 0x000fc8000bf05270 */
[----:B------:R-:W-:-:S09]  /*4b10*/  UISETP.NE.OR UP0, UPT, UR22, 0x1, UP0 ;  /* 0x000000011600788c */ /* 0x000fd20008705670 */
[----:B------:R-:W-:Y:S05]  /*4b20*/  BRA.U UP0, `(.L_x_94) ;  /* 0x0000000500487547 */ /* 0x000fea000b800000 */
[----:B------:R-:W-:Y:S01]  /*4b30*/  ISETP.GE.U32.AND P2, PT, R0, 0x4, PT ;  /* 0x000000040000780c */ /* 0x000fe20003f46070 */
[----:B------:R-:W-:Y:S01]  /*4b40*/  IMAD.MOV.U32 R12, RZ, RZ, 0x1 ;  /* 0x00000001ff0c7424 */ /* 0x000fe200078e00ff */
[----:B------:R-:W-:Y:S02]  /*4b50*/  CS2R R10, SRZ ;  /* 0x00000000000a7805 */ /* 0x000fe4000001ff00 */
[----:B------:R-:W-:Y:S01]  /*4b60*/  CS2R R8, SRZ ;  /* 0x0000000000087805 */ /* 0x000fe2000001ff00 */
[----:B------:R-:W-:Y:S01]  /*4b70*/  UMOV UR6, 0x400 ;  /* 0x0000040000067882 */ /* 0x000fe20000000000 */
[----:B------:R-:W-:Y:S01]  /*4b80*/  UMOV UR5, URZ ;  /* 0x000000ff00057c82 */ /* 0x000fe20008000000 */
[----:B------:R-:W-:-:S12]  /*4b90*/  ULEA UR6, UR54, UR6, 0x18 ;  /* 0x0000000636067291 */ /* 0x000fd8000f8ec0ff */
.L_x_98:
[----:B------:R-:W-:Y:S02]  /*4ba0*/  LEA R2, R8, UR6, 0x3 ;  /* 0x0000000608027c11 */ /* 0x000fe4000f8e18ff */
[----:B------:R-:W-:-:S03]  /*4bb0*/  SHF.L.U32 R4, R9, 0x1f, RZ ;  /* 0x0000001f09047819 */ /* 0x000fc600000006ff */
[----:B------:R-:W-:Y:S01]  /*4bc0*/  VIADD R5, R2, 0x3d0 ;  /* 0x000003d002057836 */ /* 0x000fe20000000000 */
[----:B------:R-:W2:Y:S02]  /*4bd0*/  SYNCS.PHASECHK.TRANS64.TRYWAIT P0, [R2+URZ+0x3c0], R4 ;  /* 0x0003c004020075a7 */ /* 0x000ea400080011ff */
[----:B--2---:R-:W-:Y:S05]  /*4be0*/  @!P0 BRA `(.L_x_95) ;  /* 0x0000005c00048947 */ /* 0x004fea0003800000 */
.L_x_271:
[----:B------:R-:W-:Y:S01]  /*4bf0*/  ULEA UR4, UR5, UR6, 0x3 ;  /* 0x0000000605047291 */ /* 0x000fe2000f8e18ff */
[----:B--2---:R-:W-:Y:S01]  /*4c00*/  PRMT R2, RZ, 0x654, R5 ;  /* 0x00000654ff027816 */ /* 0x004fe20000000005 */
[----:B------:R-:W-:Y:S01]  /*4c10*/  @!P2 IMAD.MOV.U32 R4, RZ, RZ, 0x10 ;  /* 0x00000010ff04a424 */ /* 0x000fe200078e00ff */
[----:B------:R-:W-:Y:S01]  /*4c20*/  SHF.L.U32 R5, R12, 0x1f, RZ ;  /* 0x0000001f0c057819 */ /* 0x000fe200000006ff */
[----:B------:R-:W-:Y:S01]  /*4c30*/  UIADD3 UR7, UPT, UPT, UR4, 0x360, URZ ;  /* 0x0000036004077890 */ /* 0x000fe2000fffe0ff */
[----:B------:R2:W-:Y:S05]  /*4c40*/  SYNCS.ARRIVE.TRANS64.RED.A1T0 RZ, [R2+URZ], RZ ;  /* 0x000000ff02ff79a7 */ /* 0x0005ea00081004ff */
[----:B------:R-:W-:Y:S01]  /*4c50*/  IMAD.U32 R6, RZ, RZ, UR7 ;  /* 0x00000007ff067e24 */ /* 0x000fe2000f8e00ff */
[----:B------:R-:W3:Y:S04]  /*4c60*/  SYNCS.PHASECHK.TRANS64.TRYWAIT P0, [UR4+0x370], R5 ;  /* 0x00037005ff0075a7 */ /* 0x000ee80008001104 */
[----:B------:R-:W-:Y:S01]  /*4c70*/  PRMT R6, R0, 0x654, R6 ;  /* 0x0000065400067816 */ /* 0x000fe20000000006 */
[----:B--23--:R-:W-:Y:S06]  /*4c80*/  @!P0 BRA `(.L_x_96) ;  /* 0x0000005800f08947 */ /* 0x00cfec0003800000 */
.L_x_273:
[----:B------:R-:W-:Y:S01]  /*4c90*/  ULEA UR8, UR5, UR6, 0x4 ;  /* 0x0000000605087291 */ /* 0x000fe2000f8e20ff */
[----:B------:R-:W-:Y:S01]  /*4ca0*/  SEL R3, R6, R3, !P2 ;  /* 0x0000000306037207 */ /* 0x000fe20005000000 */
[----:B------:R-:W-:Y:S01]  /*4cb0*/  UIADD3 UR9, UPT, UPT, UR4, 0x360, URZ ;  /* 0x0000036004097890 */ /* 0x000fe2000fffe0ff */
[----:B--2---:R-:W-:Y:S01]  /*4cc0*/  LEA R2, R11, UR6, 0x3 ;  /* 0x000000060b027c11 */ /* 0x004fe2000f8e18ff */
[----:B------:R-:W-:Y:S01]  /*4cd0*/  UIADD3 UR8, UPT, UPT, UR8, 0x3f0, URZ ;  /* 0x000003f008087890 */ /* 0x000fe2000fffe0ff */
[----:B------:R2:W-:Y:S01]  /*4ce0*/  @!P2 SYNCS.ARRIVE.TRANS64.RED RZ, [R3+URZ], R4 ;  /* 0x0000000403ffa9a7 */ /* 0x0005e200080004ff */
[----:B------:R-:W-:Y:S01]  /*4cf0*/  UIADD3 UR4, UPT, UPT, UR5, 0x1, URZ ;  /* 0x0000000105047890 */ /* 0x000fe2000fffe0ff */
[----:B------:R-:W-:-:S03]  /*4d00*/  VIADD R8, R8, 0x1 ;  /* 0x0000000108087836 */ /* 0x000fc60000000000 */
[----:B------:R-:W-:Y:S02]  /*4d10*/  UISETP.NE.AND UP0, UPT, UR4, 0x2, UPT ;  /* 0x000000020400788c */ /* 0x000fe4000bf05270 */
[----:B------:R-:W-:Y:S01]  /*4d20*/  ISETP.NE.AND P0, PT, R8, 0x2, PT ;  /* 0x000000020800780c */ /* 0x000fe20003f05270 */
[----:B------:R-:W-:Y:S06]  /*4d30*/  UGETNEXTWORKID.BROADCAST [UR8], [UR9] ;  /* 0x00000000080073ca */ /* 0x000fec0008000100 */
[----:B------:R-:W-:Y:S02]  /*4d40*/  USEL UR7, URZ, 0x1, UP0 ;  /* 0x00000001ff077887 */ /* 0x000fe40008000000 */
[----:B------:R-:W-:-:S04]  /*4d50*/  USEL UR5, UR4, URZ, UP0 ;  /* 0x000000ff04057287 */ /* 0x000fc80008000000 */
[----:B------:R-:W-:Y:S02]  /*4d60*/  LOP3.LUT R12, R12, UR7, RZ, 0x3c, !PT ;  /* 0x000000070c0c7c12 */ /* 0x000fe4000f8e3cff */
[----:B--2---:R-:W-:-:S04]  /*4d70*/  SHF.L.U32 R4, R10, 0x1f, RZ ;  /* 0x0000001f0a047819 */ /* 0x004fc800000006ff */
[----:B------:R-:W2:Y:S02]  /*4d80*/  SYNCS.PHASECHK.TRANS64.TRYWAIT P1, [R2+URZ+0x360], R4 ;  /* 0x00036004020075a7 */ /* 0x000ea400080211ff */
[----:B--2---:R-:W-:Y:S05]  /*4d90*/  @!P1 BRA `(.L_x_97) ;  /* 0x0000005800c49947 */ /* 0x004fea0003800000 */
.L_x_274:
[C---:B--2---:R-:W-:Y:S01]  /*4da0*/  LEA R4, R11.reuse, UR6, 0x4 ;  /* 0x000000060b047c11 */ /* 0x044fe2000f8e20ff */
[----:B------:R-:W-:Y:S01]  /*4db0*/  VIADD R2, R2, 0x370 ;  /* 0x0000037002027836 */ /* 0x000fe20000000000 */
[----:B------:R-:W-:Y:S01]  /*4dc0*/  SEL R8, R8, RZ, P0 ;  /* 0x000000ff08087207 */ /* 0x000fe20000000000 */
[----:B------:R-:W-:-:S03]  /*4dd0*/  VIADD R11, R11, 0x1 ;  /* 0x000000010b0b7836 */ /* 0x000fc60000000000 */
[----:B------:R-:W2:Y:S01]  /*4de0*/  LDS.128 R4, [R4+0x3f0] ;  /* 0x0003f00004047984 */ /* 0x000ea20000000c00 */
[----:B------:R-:W-:Y:S02]  /*4df0*/  PRMT R2, RZ, 0x654, R2 ;  /* 0x00000654ff027816 */ /* 0x000fe40000000002 */
[C---:B------:R-:W-:Y:S01]  /*4e00*/  ISETP.NE.AND P1, PT, R11.reuse, 0x2, PT ;  /* 0x000000020b00780c */ /* 0x040fe20003f25270 */
[----:B------:R-:W-:Y:S01]  /*4e10*/  @!PT LDS RZ, [RZ] ;  /* 0x00000000fffff984 */ /* 0x000fe20000000800 */
[----:B------:R-:W-:Y:S01]  /*4e20*/  @!PT LDS RZ, [RZ] ;  /* 0x00000000fffff984 */ /* 0x000fe20000000800 */
[----:B------:R-:W-:Y:S01]  /*4e30*/  @!PT LDS RZ, [RZ] ;  /* 0x00000000fffff984 */ /* 0x000fe20000000800 */
[----:B------:R-:W-:Y:S01]  /*4e40*/  @!PT LDS RZ, [RZ] ;  /* 0x00000000fffff984 */ /* 0x000fe20000000800 */
[----:B------:R3:W-:Y:S06]  /*4e50*/  MEMBAR.ALL.CTA ;  /* 0x0000000000007992 */ /* 0x0007ec0000008000 */
[----:B---3--:R-:W3:Y:S01]  /*4e60*/  FENCE.VIEW.ASYNC.S ;  /* 0x00000000000073c6 */ /* 0x008ee20000000000 */
[----:B------:R-:W-:Y:S01]  /*4e70*/  SEL R11, R11, RZ, P1 ;  /* 0x000000ff0b0b7207 */ /* 0x000fe20000800000 */
[----:B---3--:R3:W-:Y:S01]  /*4e80*/  SYNCS.ARRIVE.TRANS64.RED.A1T0 RZ, [R2+URZ], RZ ;  /* 0x000000ff02ff79a7 */ /* 0x0087e200081004ff */
[----:B--2---:R-:W-:-:S02]  /*4e90*/  LOP3.LUT P3, RZ, R6, 0x1, RZ, 0xc0, !PT ;  /* 0x0000000106ff7812 */ /* 0x004fc4000786c0ff */
[----:B------:R-:W-:-:S04]  /*4ea0*/  SEL R4, RZ, 0x1, P1 ;  /* 0x00000001ff047807 */ /* 0x000fc80000800000 */
[----:B------:R-:W-:Y:S02]  /*4eb0*/  LOP3.LUT R10, R10, R4, RZ, 0x3c, !PT ;  /* 0x000000040a0a7212 */ /* 0x000fe400078e3cff */
[----:B---3--:R-:W-:-:S04]  /*4ec0*/  SEL R2, RZ, 0x1, P0 ;  /* 0x00000001ff027807 */ /* 0x008fc80000000000 */
[----:B------:R-:W-:Y:S01]  /*4ed0*/  LOP3.LUT R9, R9, R2, RZ, 0x3c, !PT ;  /* 0x0000000209097212 */ /* 0x000fe200078e3cff */
[----:B------:R-:W-:Y:S06]  /*4ee0*/  @P3 BRA `(.L_x_98) ;  /* 0xfffffffc002c3947 */ /* 0x000fec000383ffff */
[----:B------:R-:W-:Y:S01]  /*4ef0*/  ULEA UR4, UR5, UR6, 0x3 ;  /* 0x0000000605047291 */ /* 0x000fe2000f8e18ff */
[----:B------:R-:W-:-:S08]  /*4f00*/  SHF.L.U32 R2, R12, 0x1f, RZ ;  /* 0x0000001f0c027819 */ /* 0x000fd000000006ff */
[----:B------:R-:W2:Y:S02]  /*4f10*/  SYNCS.PHASECHK.TRANS64 P0, [UR4+0x370], R2 ;  /* 0x00037002ff0075a7 */ /* 0x000ea40008001004 */
[----:B--2---:R-:W-:Y:S05]  /*4f20*/  @P0 BRA `(.L_x_99) ;  /* 0x0000000000080947 */ /* 0x004fea0003800000 */
[----:B------:R-:W2:Y:S02]  /*4f30*/  SYNCS.PHASECHK.TRANS64.TRYWAIT P0, [UR4+0x370], R2 ;  /* 0x00037002ff0075a7 */ /* 0x000ea40008001104 */
[----:B--2---:R-:W-:Y:S05]  /*4f40*/  @!P0 BRA `(.L_x_100) ;  /* 0x00000058006c8947 */ /* 0x004fea0003800000 */
.L_x_99:
[----:B------:R-:W-:-:S04]  /*4f50*/  UIADD3 UR7, UPT, UPT, UR5, 0x1, URZ ;  /* 0x0000000105077890 */ /* 0x000fc8000fffe0ff */
[----:B------:R-:W-:-:S04]  /*4f60*/  UISETP.NE.AND UP0, UPT, UR7, 0x2, UPT ;  /* 0x000000020700788c */ /* 0x000fc8000bf05270 */
[----:B------:R-:W-:Y:S02]  /*4f70*/  USEL UR8, URZ, 0x1, UP0 ;  /* 0x00000001ff087887 */ /* 0x000fe40008000000 */
[----:B------:R-:W-:-:S04]  /*4f80*/  USEL UR7, UR7, URZ, UP0 ;  /* 0x000000ff07077287 */ /* 0x000fc80008000000 */
[----:B------:R-:W-:Y:S01]  /*4f90*/  ULEA UR7, UR7, UR6, 0x3 ;  /* 0x0000000607077291 */ /* 0x000fe2000f8e18ff */
[----:B--2---:R-:W-:-:S04]  /*4fa0*/  LOP3.LUT R2, R12, UR8, RZ, 0x3c, !PT ;  /* 0x000000080c027c12 */ /* 0x004fc8000f8e3cff */
[----:B------:R-:W-:-:S04]  /*4fb0*/  SHF.L.U32 R0, R2, 0x1f, RZ ;  /* 0x0000001f02007819 */ /* 0x000fc800000006ff */
[----:B------:R-:W2:Y:S02]  /*4fc0*/  SYNCS.PHASECHK.TRANS64 P0, [UR7+0x370], R0 ;  /* 0x00037000ff0075a7 */ /* 0x000ea40008001007 */
[----:B-12---:R-:W-:Y:S05]  /*4fd0*/  @P0 EXIT ;  /* 0x000000000000094d */ /* 0x006fea0003800000 */
[----:B------:R-:W-:Y:S02]  /*4fe0*/  SHF.L.U32 R2, R2, 0x1f, RZ ;  /* 0x0000001f02027819 */ /* 0x000fe400000006ff */
[----:B------:R-:W-:-:S07]  /*4ff0*/  MOV R0, UR7 ;  /* 0x0000000700007c02 */ /* 0x000fce0008000f00 */
.L_x_101:
[----:B-1----:R1:W2:Y:S02]  /*5000*/  SYNCS.PHASECHK.TRANS64.TRYWAIT P0, [R0+URZ+0x370], R2 ;  /* 0x00037002000075a7 */ /* 0x0022a400080011ff */
[----:B--2---:R-:W-:Y:S05]  /*5010*/  @!P0 NANOSLEEP.SYNCS 0x989680 ;  /* 0x009896800000895d */ /* 0x004fea0003900000 */
[----:B------:R-:W2:Y:S02]  /*5020*/  @!P0 SYNCS.PHASECHK.TRANS64 P0, [R0+URZ+0x370], R2 ;  /* 0x00037002000085a7 */ /* 0x000ea400080010ff */
[----:B--2---:R-:W-:Y:S05]  /*5030*/  @P0 EXIT ;  /* 0x000000000000094d */ /* 0x004fea0003800000 */
[----:B------:R-:W-:Y:S05]  /*5040*/  BRA `(.L_x_101) ;  /* 0xfffffffc00ec7947 */ /* 0x000fea000383ffff */
.L_x_94:
[----:B------:R-:W-:Y:S05]  /*5050*/  BRA.U UP4, `(.L_x_102) ;  /* 0x0000000d04807547 */ /* 0x000fea000b800000 */
[----:B------:R-:W-:Y:S01]  /*5060*/  UMOV UR4, 0x40 ;  /* 0x0000004000047882 */ /* 0x000fe20000000000 */
[----:B------:R-:W-:Y:S01]  /*5070*/  NOP ;  /* 0x0000000000007918 */ /* 0x000fe20000000000 */
[----:B------:R-:W-:Y:S01]  /*5080*/  ULEA UR5, UR54, UR4, 0x18 ;  /* 0x0000000436057291 */ /* 0x000fe2000f8ec0ff */
[----:B------:R-:W-:Y:S02]  /*5090*/  UMOV UR6, 0x400 ;  /* 0x0000040000067882 */ /* 0x000fe40000000000 */
[----:B------:R-:W-:-:S06]  /*50a0*/  ULEA UR6, UR54, UR6, 0x18 ;  /* 0x0000000636067291 */ /* 0x000fcc000f8ec0ff */
[----:B------:R-:W2:Y:S02]  /*50b0*/  LDS.U8 R0, [UR5+0x1c] ;  /* 0x00001c05ff007984 */ /* 0x000ea40008000000 */
[----:B--2---:R-:W-:-:S13]  /*50c0*/  ISETP.NE.AND P0, PT, R0, RZ, PT ;  /* 0x000000ff0000720c */ /* 0x004fda0003f05270 */
[----:B------:R-:W-:Y:S05]  /*50d0*/  @P0 BRA `(.L_x_103) ;  /* 0x0000000000580947 */ /* 0x000fea0003800000 */
[----:B------:R-:W-:-:S13]  /*50e0*/  ELECT P0, URZ, PT ;  /* 0x0000000000ff782f */ /* 0x000fda0003800000 */
[----:B------:R-:W-:Y:S05]  /*50f0*/  @!P0 BRA `(.L_x_104) ;  /* 0x0000000000608947 */ /* 0x000fea0003800000 */
[----:B------:R-:W-:Y:S01]  /*5100*/  UMOV UR4, 0x10 ;  /* 0x0000001000047882 */ /* 0x000fe20000000000 */
[----:B------:R-:W-:Y:S01]  /*5110*/  HFMA2 R0, -RZ, RZ, 0, 5.9604644775390625e-08 ;  /* 0x00000001ff007431 */ /* 0x000fe200000001ff */
[----:B------:R-:W-:-:S03]  /*5120*/  MOV R3, 0xffff ;  /* 0x0000ffff00037802 */ /* 0x000fc60000000f00 */
[----:B------:R-:W-:Y:S04]  /*5130*/  DEPBAR.LE SB2, 0x36 ;  /* 0x0000ad800000791a */ /* 0x000fe80000000000 */
[----:B------:R-:W2:Y:S02]  /*5140*/  UTCATOMSWS.FIND_AND_SET.ALIGN UP0, UR4, UR4 ;  /* 0x00000004000475e3 */ /* 0x000ea40008000800 */
[----:B--2---:R-:W-:Y:S01]  /*5150*/  MOV R4, UR4 ;  /* 0x0000000400047c02 */ /* 0x004fe20008000f00 */
[----:B------:R-:W-:Y:S06]  /*5160*/  BRA.U UP0, `(.L_x_105) ;  /* 0x0000000100187547 */ /* 0x000fec000b800000 */
.L_x_106:
[----:B------:R-:W-:Y:S05]  /*5170*/  NANOSLEEP 0x64 ;  /* 0x000000640000795d */ /* 0x000fea0003800000 */
[----:B------:R-:W-:-:S05]  /*5180*/  UMOV UR4, 0x10 ;  /* 0x0000001000047882 */ /* 0x000fca0000000000 */
[----:B------:R-:W-:Y:S04]  /*5190*/  DEPBAR.LE SB2, 0x36 ;  /* 0x0000ad800000791a */ /* 0x000fe80000000000 */
[----:B------:R-:W2:Y:S02]  /*51a0*/  UTCATOMSWS.FIND_AND_SET.ALIGN UP0, UR4, UR4 ;  /* 0x00000004000475e3 */ /* 0x000ea40008000800 */
[----:B--2---:R-:W-:Y:S01]  /*51b0*/  MOV R4, UR4 ;  /* 0x0000000400047c02 */ /* 0x004fe20008000f00 */
[----:B------:R-:W-:Y:S05]  /*51c0*/  BRA.U !UP0, `(.L_x_106) ;  /* 0xfffffffd08e87547 */ /* 0x000fea000b83ffff */
.L_x_105:
[-C--:B------:R-:W-:Y:S02]  /*51d0*/  SHF.L.U32 R3, R3, R4.reuse, RZ ;  /* 0x0000000403037219 */ /* 0x080fe400000006ff */
[----:B------:R-:W-:Y:S01]  /*51e0*/  SHF.L.U32 R0, R0, R4, RZ ;  /* 0x0000000400007219 */ /* 0x000fe200000006ff */
[----:B------:R-:W-:Y:S02]  /*51f0*/  IMAD.SHL.U32 R4, R4, 0x20, RZ ;  /* 0x0000002004047824 */ /* 0x000fe400078e00ff */
[----:B------:R2:W-:Y:S04]  /*5200*/  ATOMS.OR RZ, [UR5+0x14], R3 ;  /* 0x00001403ffff798c */ /* 0x0005e8000b000005 */
[----:B------:R2:W-:Y:S04]  /*5210*/  ATOMS.OR RZ, [UR5+0x18], R0 ;  /* 0x00001800ffff798c */ /* 0x0005e8000b000005 */
[----:B------:R2:W-:Y:S01]  /*5220*/  STS [UR6+0x410], R4 ;  /* 0x00041004ff007988 */ /* 0x0005e20008000806 */
[----:B------:R-:W-:Y:S05]  /*5230*/  BRA `(.L_x_104) ;  /* 0x0000000000107947 */ /* 0x000fea0003800000 */
.L_x_103:
[----:B------:R-:W-:Y:S02]  /*5240*/  MOV R0, 0xffffffff ;  /* 0xffffffff00007802 */ /* 0x000fe40000000f00 */
[----:B------:R-:W-:-:S03]  /*5250*/  MOV R4, 0x5280 ;  /* 0x0000528000047802 */ /* 0x000fc60000000f00 */
[----:B------:R2:W-:Y:S04]  /*5260*/  STS [UR6+0x410], R0 ;  /* 0x00041000ff007988 */ /* 0x0005e80008000806 */
[----:B-12--5:R-:W-:Y:S05]  /*5270*/  CALL.REL.NOINC `($__internal_1_$__cuda_sm10x_tcgen05_guardrail_trap_phase_invalid_during_alloc) ;  /* 0x0000005c00447944 */ /* 0x026fea0003c00000 */
.L_x_104:
[----:B------:R-:W-:Y:S05]  /*5280*/  WARPSYNC.ALL ;  /* 0x0000000000007948 */ /* 0x000fea0003800000 */
[----:B------:R-:W3:Y:S01]  /*5290*/  S2UR UR4, SR_CgaCtaId ;  /* 0x00000000000479c3 */ /* 0x000ee20000008800 */
[----:B------:R-:W-:Y:S01]  /*52a0*/  UMOV UR13, 0x400 ;  /* 0x00000400000d7882 */ /* 0x000fe20000000000 */
[----:B------:R-:W-:-:S06]  /*52b0*/  NOP ;  /* 0x0000000000007918 */ /* 0x000fcc0000000000 */
[----:B------:R-:W-:Y:S06]  /*52c0*/  BAR.ARV 0x6, 0xa0 ;  /* 0x0182800000007b1d */ /* 0x000fec0000002000 */
[----:B------:R-:W4:Y:S01]  /*52d0*/  LDCU UR5, c[0x0][0x38c] ;  /* 0x00007180ff0577ac */ /* 0x000f220008000800 */
[----:B------:R-:W-:Y:S01]  /*52e0*/  LOP3.LUT R2, R2, 0xffff, RZ, 0xc0, !PT ;  /* 0x0000ffff02027812 */ /* 0x000fe200078ec0ff */
[----:B------:R-:W-:Y:S01]  /*52f0*/  IMAD.MOV.U32 R11, RZ, RZ, 0x1 ;  /* 0x00000001ff0b7424 */ /* 0x000fe200078e00ff */
[----:B------:R-:W-:Y:S01]  /*5300*/  CS2R R8, SRZ ;  /* 0x0000000000087805 */ /* 0x000fe2000001ff00 */
[----:B------:R-:W1:Y:S01]  /*5310*/  LDCU UR8, c[0x0][0x38c] ;  /* 0x00007180ff0877ac */ /* 0x000e620008000800 */
[----:B------:R-:W-:Y:S01]  /*5320*/  R2UR UR15, R2 ;  /* 0x00000000020f72ca */ /* 0x000fe200000e0000 */
[----:B------:R-:W-:Y:S01]  /*5330*/  IMAD.MOV.U32 R10, RZ, RZ, RZ ;  /* 0x000000ffff0a7224 */ /* 0x000fe200078e00ff */
[----:B------:R-:W-:Y:S01]  /*5340*/  UMOV UR18, URZ ;  /* 0x000000ff00127c82 */ /* 0x000fe20008000000 */
[----:B------:R-:W-:Y:S01]  /*5350*/  UMOV UR10, URZ ;  /* 0x000000ff000a7c82 */ /* 0x000fe20008000000 */
[----:B---3--:R-:W-:Y:S01]  /*5360*/  ULEA UR13, UR4, UR13, 0x18 ;  /* 0x0000000d040d7291 */ /* 0x008fe2000f8ec0ff */
[----:B------:R-:W-:Y:S01]  /*5370*/  UMOV UR20, 0x0 ;  /* 0x0000000000147882 */ /* 0x000fe20000000000 */
[----:B------:R-:W-:-:S02]  /*5380*/  UMOV UR21, 0x4100910 ;  /* 0x0410091000157882 */ /* 0x000fc40000000000 */
[----:B------:R-:W-:Y:S02]  /*5390*/  UIADD3 UR6, UPT, UPT, UR13, 0x6c00, URZ ;  /* 0x00006c000d067890 */ /* 0x000fe4000fffe0ff */
[----:B------:R-:W-:Y:S02]  /*53a0*/  UIADD3 UR7, UPT, UPT, UR13, 0x1fc00, URZ ;  /* 0x0001fc000d077890 */ /* 0x000fe4000fffe0ff */
[----:B----4-:R-:W-:Y:S01]  /*53b0*/  UIADD3 UR5, UPT, UPT, UR5, 0x7, URZ ;  /* 0x0000000705057890 */ /* 0x010fe2000fffe0ff */
[----:B--2---:R-:W2:Y:S01]  /*53c0*/  LDS R0, [UR13+0x410] ;  /* 0x0004100dff007984 */ /* 0x004ea20008000800 */
[----:B------:R-:W-:Y:S02]  /*53d0*/  USHF.R.U32.HI UR6, URZ, 0x4, UR6 ;  /* 0x00000004ff067899 */ /* 0x000fe40008011606 */
[----:B------:R-:W-:Y:S02]  /*53e0*/  USHF.R.S32.HI UR4, URZ, 0x1f, UR5 ;  /* 0x0000001fff047899 */ /* 0x000fe40008011405 */
[----:B------:R-:W-:-:S02]  /*53f0*/  ULOP3.LUT UR6, UR6, 0x3fff, URZ, 0xc0, !UPT ;  /* 0x00003fff06067892 */ /* 0x000fc4000f8ec0ff */
[----:B------:R-:W-:Y:S02]  /*5400*/  ULEA.HI UR4, UR4, UR5, URZ, 0x3 ;  /* 0x0000000504047291 */ /* 0x000fe4000f8f18ff */
[----:B------:R-:W-:Y:S02]  /*5410*/  USHF.R.U32.HI UR5, URZ, 0x4, UR7 ;  /* 0x00000004ff057899 */ /* 0x000fe40008011607 */
[----:B------:R-:W-:Y:S02]  /*5420*/  USHF.R.S32.HI UR22, URZ, 0x3, UR4 ;  /* 0x00000003ff167899 */ /* 0x000fe40008011404 */
[----:B------:R-:W-:Y:S02]  /*5430*/  ULOP3.LUT UR5, UR5, 0x3fff, URZ, 0xc0, !UPT ;  /* 0x00003fff05057892 */ /* 0x000fe4000f8ec0ff */
[----:B------:R-:W-:Y:S02]  /*5440*/  UISETP.LT.AND UP0, UPT, UR22, 0x1, UPT ;  /* 0x000000011600788c */ /* 0x000fe4000bf01270 */
[----:B------:R-:W-:-:S02]  /*5450*/  ULOP3.LUT UR16, UR6, 0x10000, URZ, 0xfc, !UPT ;  /* 0x0001000006107892 */ /* 0x000fc4000f8efcff */
[----:B------:R-:W-:Y:S02]  /*5460*/  USEL UR23, UR22, 0x1, !UP0 ;  /* 0x0000000116177887 */ /* 0x000fe4000c000000 */
[----:B------:R-:W-:Y:S02]  /*5470*/  ULOP3.LUT UR17, UR5, 0x10000, URZ, 0xfc, !UPT ;  /* 0x0001000005117892 */ /* 0x000fe4000f8efcff */
[----:B------:R-:W-:Y:S02]  /*5480*/  UIADD3 UR23, UPT, UPT, -UR23, URZ, URZ ;  /* 0x000000ff17177290 */ /* 0x000fe4000fffe1ff */
[----:B-1----:R-:W-:Y:S01]  /*5490*/  UISETP.GE.AND UP4, UPT, UR8, 0x1, UPT ;  /* 0x000000010800788c */ /* 0x002fe2000bf86270 */
[----:B--2---:R-:W-:-:S15]  /*54a0*/  R2UR UR24, R0 ;  /* 0x00000000001872ca */ /* 0x004fde00000e0000 */
.L_x_113:
[----:B------:R-:W-:Y:S02]  /*54b0*/  LEA R0, R10, UR13, 0x3 ;  /* 0x0000000d0a007c11 */ /* 0x000fe4000f8e18ff */
[----:B------:R-:W-:Y:S02]  /*54c0*/  SHF.L.U32 R2, R9, 0x1f, RZ ;  /* 0x0000001f09027819 */ /* 0x000fe400000006ff */
[----:B------:R-:W-:Y:S01]  /*54d0*/  PLOP3.LUT P0, PT, PT, PT, UP4, 0x80, 0x8 ;  /* 0x000000000008781c */ /* 0x000fe20003f0f048 */
[----:B------:R-:W-:Y:S01]  /*54e0*/  VIADD R3, R0, 0x370 ;  /* 0x0000037000037836 */ /* 0x000fe20000000000 */
[----:B-1----:R-:W1:Y:S02]  /*54f0*/  SYNCS.PHASECHK.TRANS64.TRYWAIT P1, [R0+URZ+0x360], R2 ;  /* 0x00036002000075a7 */ /* 0x002e6400080211ff */
[----:B-1-3--:R-:W-:Y:S09]  /*5500*/  @!P1 BRA `(.L_x_107) ;  /* 0x0000005400149947 */ /* 0x00aff20003800000 */
.L_x_276:
[----:B------:R-:W-:Y:S01]  /*5510*/  LEA R4, R10, UR13, 0x4 ;  /* 0x0000000d0a047c11 */ /* 0x000fe2000f8e20ff */
[----:B------:R-:W-:Y:S01]  /*5520*/  @UP4 ULEA UR4, UR10, UR13, 0x3 ;  /* 0x0000000d0a044291 */ /* 0x000fe2000f8e18ff */
[----:B------:R-:W-:Y:S01]  /*5530*/  PLOP3.LUT P2, PT, PT, PT, PT, 0x80, 0x8 ;  /* 0x000000000008781c */ /* 0x000fe20003f4f070 */
[----:B------:R-:W-:Y:S01]  /*5540*/  ULEA UR19, UR18, UR13, 0x3 ;  /* 0x0000000d12137291 */ /* 0x000fe2000f8e18ff */
[----:B------:R-:W-:Y:S02]  /*5550*/  PRMT R3, RZ, 0x654, R3 ;  /* 0x00000654ff037816 */ /* 0x000fe40000000003 */
[----:B------:R-:W2:Y:S01]  /*5560*/  LDS.128 R4, [R4+0x3f0] ;  /* 0x0003f00004047984 */ /* 0x000ea20000000c00 */
[----:B-1----:R-:W-:Y:S02]  /*5570*/  @P0 SHF.L.U32 R2, R8, 0x1f, RZ ;  /* 0x0000001f08020819 */ /* 0x002fe400000006ff */
[----:B------:R-:W-:Y:S01]  /*5580*/  SHF.L.U32 R0, R11, 0x1f, RZ ;  /* 0x0000001f0b007819 */ /* 0x000fe200000006ff */
[----:B------:R-:W-:Y:S01]  /*5590*/  @!PT LDS RZ, [RZ] ;  /* 0x00000000fffff984 */ /* 0x000fe20000000800 */
[----:B------:R-:W-:Y:S01]  /*55a0*/  @!PT LDS RZ, [RZ] ;  /* 0x00000000fffff984 */ /* 0x000fe20000000800 */
[----:B------:R-:W-:Y:S01]  /*55b0*/  @!PT LDS RZ, [RZ] ;  /* 0x00000000fffff984 */ /* 0x000fe20000000800 */
[----:B------:R-:W-:Y:S01]  /*55c0*/  @!PT LDS RZ, [RZ] ;  /* 0x00000000fffff984 */ /* 0x000fe20000000800 */
[----:B------:R1:W-:Y:S06]  /*55d0*/  MEMBAR.ALL.CTA ;  /* 0x0000000000007992 */ /* 0x0003ec0000008000 */
[----:B-1----:R-:W1:Y:S02]  /*55e0*/  FENCE.VIEW.ASYNC.S ;  /* 0x00000000000073c6 */ /* 0x002e640000000000 */
[----:B-1----:R1:W-:Y:S01]  /*55f0*/  SYNCS.ARRIVE.TRANS64.RED.A1T0 RZ, [R3+URZ], RZ ;  /* 0x000000ff03ff79a7 */ /* 0x0023e200081004ff */
[----:B------:R1:W3:Y:S01]  /*5600*/  @P0 SYNCS.PHASECHK.TRANS64.TRYWAIT P2, [UR4], R2 ;  /* 0x00000002ff0005a7 */ /* 0x0002e20008041104 */
[----:B--2---:R-:W-:Y:S01]  /*5610*/  LOP3.LUT P1, RZ, R6, 0x1, RZ, 0xc0, !PT ;  /* 0x0000000106ff7812 */ /* 0x004fe2000782c0ff */
[----:B------:R-:W2:Y:S02]  /*5620*/  SYNCS.PHASECHK.TRANS64.TRYWAIT P0, [UR19+0x3a0], R0 ;  /* 0x0003a000ff0075a7 */ /* 0x000ea40008001113 */
[----:B-123--:R-:W-:Y:S10]  /*5630*/  @!P0 BRA `(.L_x_108) ;  /* 0x0000005000dc8947 */ /* 0x00eff40003800000 */
.L_x_278:
[----:B------:R-:W-:Y:S01]  /*5640*/  IADD3 R10, PT, PT, R10, 0x1, RZ ;  /* 0x000000010a0a7810 */ /* 0x000fe20007ffe0ff */
[----:B------:R-:W-:Y:S06]  /*5650*/  BRA.U !UP4, `(.L_x_109) ;  /* 0x000000010ca07547 */ /* 0x000fec000b800000 */
[----:B------:R-:W-:Y:S02]  /*5660*/  ULEA.HI UR4, UR18, UR18, URZ, 0x1 ;  /* 0x0000001212047291 */ /* 0x000fe4000f8f08ff */
[----:B------:R-:W-:Y:S02]  /*5670*/  UPLOP3.LUT UP2, UPT, UPT, UPT, UPT, 0x40, 0x4 ;  /* 0x000000000004789c */ /* 0x000fe40003f4e870 */
[----:B------:R-:W-:Y:S02]  /*5680*/  USHF.L.U32 UR5, UR4, 0x5, URZ ;  /* 0x0000000504057899 */ /* 0x000fe400080006ff */
[----:B------:R-:W-:Y:S02]  /*5690*/  ULOP3.LUT UR14, UR4, 0xffe, URZ, 0xc0, !UPT ;  /* 0x00000ffe040e7892 */ /* 0x000fe4000f8ec0ff */
[----:B------:R-:W-:Y:S02]  /*56a0*/  ULOP3.LUT UR4, UR5, 0xffffffc0, URZ, 0xc0, !UPT ;  /* 0xffffffc005047892 */ /* 0x000fe4000f8ec0ff */
[----:B------:R-:W-:-:S02]  /*56b0*/  UIADD3 UR14, UPT, UPT, -UR14, UR18, URZ ;  /* 0x000000120e0e7290 */ /* 0x000fc4000fffe1ff */
[----:B------:R-:W-:Y:S01]  /*56c0*/  UIADD3 UR4, UPT, UPT, UR24, UR4, URZ ;  /* 0x0000000418047290 */ /* 0x000fe2000fffe0ff */
[----:B------:R-:W-:Y:S01]  /*56d0*/  UMOV UR12, UR23 ;  /* 0x00000017000c7c82 */ /* 0x000fe20008000000 */
[----:B------:R-:W-:Y:S02]  /*56e0*/  UMOV UR11, UR22 ;  /* 0x00000016000b7c82 */ /* 0x000fe40008000000 */
[----:B------:R-:W-:Y:S01]  /*56f0*/  ULEA UR14, UR14, UR4, 0x14 ;  /* 0x000000040e0e7291 */ /* 0x000fe2000f8ea0ff */
[----:B------:R-:W-:-:S11]  /*5700*/  UMOV UR5, UR10 ;  /* 0x0000000a00057c82 */ /* 0x000fd60008000000 */
.L_x_112:
[----:B------:R-:W-:Y:S02]  /*5710*/  UIADD3 UR12, UPT, UPT, UR12, 0x1, URZ ;  /* 0x000000010c0c7890 */ /* 0x000fe4000fffe0ff */
[----:B--2---:R-:W-:Y:S02]  /*5720*/  ULEA UR6, UR5, UR13, 0x3 ;  /* 0x0000000d05067291 */ /* 0x004fe4000f8e18ff */
[----:B------:R-:W-:Y:S01]  /*5730*/  UISETP.NE.AND UP3, UPT, UR12, URZ, UPT ;  /* 0x000000ff0c00728c */ /* 0x000fe2000bf65270 */
[----:B---3--:R-:W-:Y:S10]  /*5740*/  @P2 BRA `(.L_x_110) ;  /* 0x00000000000c2947 */ /* 0x008ff40003800000 */
[----:B-1----:R-:W-:Y:S04]  /*5750*/  SHF.L.U32 R2, R8, 0x1f, RZ ;  /* 0x0000001f08027819 */ /* 0x002fe800000006ff */
[----:B------:R-:W1:Y:S02]  /*5760*/  SYNCS.PHASECHK.TRANS64.TRYWAIT P0, [UR6], R2 ;  /* 0x00000002ff0075a7 */ /* 0x000e640008001106 */
[----:B-1----:R-:W-:Y:S05]  /*5770*/  @!P0 BRA `(.L_x_111) ;  /* 0x0000005000a48947 */ /* 0x002fea0003800000 */
.L_x_110:
[----:B------:R-:W-:Y:S01]  /*5780*/  UISETP.NE.AND UP0, UPT, UR11, 0x1, UPT ;  /* 0x000000010b00788c */ /* 0x000fe2000bf05270 */
[----:B------:R-:W-:Y:S01]  /*5790*/  PLOP3.LUT P2, PT, PT, PT, PT, 0x80, 0x8 ;  /* 0x000000000008781c */ /* 0x000fe20003f4f070 */
[----:B------:R-:W-:Y:S02]  /*57a0*/  UIADD3 UR4, UPT, UPT, UR5, 0x1, URZ ;  /* 0x0000000105047890 */ /* 0x000fe4000fffe0ff */
[----:B------:R-:W-:Y:S02]  /*57b0*/  ULEA UR8, UR5, UR17, 0x7 ;  /* 0x0000001105087291 */ /* 0x000fe4000f8e38ff */
[----:B------:R-:W-:Y:S01]  /*57c0*/  UISETP.NE.AND UP1, UPT, UR4, 0x32, UPT ;  /* 0x000000320400788c */ /* 0x000fe2000bf25270 */
[----:B------:R-:W-:Y:S01]  /*57d0*/  PLOP3.LUT P0, PT, PT, PT, UP0, 0x80, 0x8 ;  /* 0x000000000008781c */ /* 0x000fe20003f0f008 */
[----:B------:R-:W-:Y:S02]  /*57e0*/  UIADD3 UR11, UPT, UPT, UR11, -0x1, URZ ;  /* 0xffffffff0b0b7890 */ /* 0x000fe4000fffe0ff */
[----:B------:R-:W-:Y:S02]  /*57f0*/  USEL UR7, URZ, 0x1, UP1 ;  /* 0x00000001ff077887 */ /* 0x000fe40008800000 */
[----:B------:R-:W-:Y:S01]  /*5800*/  USEL UR10, UR4, URZ, UP1 ;  /* 0x000000ff040a7287 */ /* 0x000fe20008800000 */
[----:B------:R-:W-:Y:S03]  /*5810*/  UMOV UR9, 0xc0004010 ;  /* 0xc000401000097882 */ /* 0x000fe60000000000 */
[----:B------:R-:W-:Y:S01]  /*5820*/  @UP0 ULEA UR4, UR10, UR13, 0x3 ;  /* 0x0000000d0a040291 */ /* 0x000fe2000f8e18ff */
[----:B------:R-:W-:Y:S01]  /*5830*/  LOP3.LUT R8, R8, UR7, RZ, 0x3c, !PT ;  /* 0x0000000708087c12 */ /* 0x000fe2000f8e3cff */
[----:B------:R-:W-:Y:S03]  /*5840*/  UMOV UR7, 0xc0004010 ;  /* 0xc000401000077882 */ /* 0x000fe60000000000 */
[----:B-1----:R-:W-:Y:S04]  /*5850*/  @P0 SHF.L.U32 R0, R8, 0x1f, RZ ;  /* 0x0000001f08000819 */ /* 0x002fe800000006ff */
[----:B------:R2:W3:Y:S01]  /*5860*/  @P0 SYNCS.PHASECHK.TRANS64.TRYWAIT P2, [UR4], R0 ;  /* 0x00000000ff0005a7 */ /* 0x0004e20008041104 */
[----:B------:R-:W-:Y:S02]  /*5870*/  UIADD3 UR4, UPT, UPT, UR6, 0x190, URZ ;  /* 0x0000019006047890 */ /* 0x000fe4000fffe0ff */
[----:B------:R-:W-:Y:S03]  /*5880*/  ULEA UR6, UR5, UR16, 0x7 ;  /* 0x0000001005067291 */ /* 0x000fe6000f8e38ff */
[----:B------:R-:W-:Y:S06]  /*5890*/  UMOV UR5, UR10 ;  /* 0x0000000a00057c82 */ /* 0x000fec0008000000 */
[----:B------:R2:W-:Y:S01]  /*58a0*/  UTCHMMA gdesc[UR6], gdesc[UR8], tmem[UR14], tmem[UR20], idesc[UR21], UP2 ;  /* 0x00ff1408060075ea */ /* 0x0005e2000900000e */
[----:B------:R-:W-:Y:S01]  /*58b0*/  UPLOP3.LUT UP2, UPT, UPT, UPT, UPT, 0x80, 0x8 ;  /* 0x000000000008789c */ /* 0x000fe20003f4f070 */
[----:B------:R2:W-:Y:S01]  /*58c0*/  UTCBAR.MULTICAST [UR4], URZ, UR15 ;  /* 0x000000ff040073e9 */ /* 0x0005e2000800080f */
[----:B------:R-:W-:Y:S09]  /*58d0*/  BRA.U UP3, `(.L_x_112) ;  /* 0xfffffffd038c7547 */ /* 0x000ff2000b83ffff */
.L_x_109:
[----:B--2---:R-:W-:Y:S01]  /*58e0*/  UIADD3 UR4, UPT, UPT, UR18, 0x1, URZ ;  /* 0x0000000112047890 */ /* 0x004fe2000fffe0ff */
[C---:B------:R-:W-:Y:S01]  /*58f0*/  ISETP.NE.AND P0, PT, R10.reuse, 0x2, PT ;  /* 0x000000020a00780c */ /* 0x040fe20003f05270 */
[----:B------:R-:W-:Y:S02]  /*5900*/  UIADD3 UR5, UPT, UPT, UR19, 0x380, URZ ;  /* 0x0000038013057890 */ /* 0x000fe4000fffe0ff */
[----:B------:R-:W-:Y:S01]  /*5910*/  UISETP.NE.AND UP0, UPT, UR4, 0x4, UPT ;  /* 0x000000040400788c */ /* 0x000fe2000bf05270 */
[----:B-1----:R-:W-:Y:S02]  /*5920*/  SEL R0, RZ, 0x1, P0 ;  /* 0x00000001ff007807 */ /* 0x002fe40000000000 */
[----:B------:R-:W-:Y:S01]  /*5930*/  SEL R10, R10, RZ, P0 ;  /* 0x000000ff0a0a7207 */ /* 0x000fe20000000000 */
[----:B------:R-:W-:Y:S01]  /*5940*/  USEL UR6, URZ, 0x1, UP0 ;  /* 0x00000001ff067887 */ /* 0x000fe20008000000 */
[----:B------:R-:W-:Y:S01]  /*5950*/  LOP3.LUT R9, R9, R0, RZ, 0x3c, !PT ;  /* 0x0000000009097212 */ /* 0x000fe200078e3cff */
[----:B------:R-:W-:Y:S01]  /*5960*/  USEL UR18, UR4, URZ, UP0 ;  /* 0x000000ff04127287 */ /* 0x000fe20008000000 */
[----:B------:R1:W-:Y:S03]  /*5970*/  UTCBAR [UR5], URZ ;  /* 0x000000ff050073e9 */ /* 0x0003e600080000ff */
[----:B------:R-:W-:Y:S01]  /*5980*/  LOP3.LUT R11, R11, UR6, RZ, 0x3c, !PT ;  /* 0x000000060b0b7c12 */ /* 0x000fe2000f8e3cff */
[----:B------:R-:W-:Y:S07]  /*5990*/  @P1 BRA `(.L_x_113) ;  /* 0xfffffff800c41947 */ /* 0x000fee000383ffff */
[----:B------:R-:W2:Y:S01]  /*59a0*/  S2UR UR8, SR_CgaCtaId ;  /* 0x00000000000879c3 */ /* 0x000ea20000008800 */
[----:B------:R-:W-:Y:S01]  /*59b0*/  ELECT P0, URZ, PT ;  /* 0x0000000000ff782f */ /* 0x000fe20003800000 */
[----:B------:R-:W-:Y:S01]  /*59c0*/  IMAD.MOV.U32 R0, RZ, RZ, 0x1 ;  /* 0x00000001ff007424 */ /* 0x000fe200078e00ff */
[----:B------:R-:W-:Y:S01]  /*59d0*/  UIADD3 UR13, UPT, UPT, UR13, 0x3a0, URZ ;  /* 0x000003a00d0d7890 */ /* 0x000fe2000fffe0ff */
[----:B------:R-:W-:Y:S01]  /*59e0*/  SHF.L.U32 R2, R11, 0x1f, RZ ;  /* 0x0000001f0b027819 */ /* 0x000fe200000006ff */
[----:B------:R-:W-:-:S03]  /*59f0*/  UMOV UR4, 0x40 ;  /* 0x0000004000047882 */ /* 0x000fc60000000000 */
[----:B------:R-:W-:Y:S01]  /*5a00*/  UVIRTCOUNT.DEALLOC.SMPOOL 0x80 ;  /* 0x000000800000784c */ /* 0x000fe20000000000 */
[----:B--2---:R-:W-:Y:S02]  /*5a10*/  ULEA UR8, UR8, UR4, 0x18 ;  /* 0x0000000408087291 */ /* 0x004fe4000f8ec0ff */
[----:B------:R-:W-:-:S07]  /*5a20*/  ULEA UR4, UR18, UR13, 0x3 ;  /* 0x0000000d12047291 */ /* 0x000fce000f8e18ff */
[----:B------:R2:W-:Y:S02]  /*5a30*/  @P0 STS.U8 [UR8+0x1c], R0 ;  /* 0x00001c00ff000988 */ /* 0x0005e40008000008 */
[----:B------:R-:W4:Y:S02]  /*5a40*/  SYNCS.PHASECHK.TRANS64.TRYWAIT P0, [UR4], R2 ;  /* 0x00000002ff0075a7 */ /* 0x000f240008001104 */
[----:B--2-4-:R-:W-:Y:S05]  /*5a50*/  @!P0 BRA `(.L_x_114) ;  /* 0x0000005000048947 */ /* 0x014fea0003800000 */
.L_x_281:
[----:B------:R-:W-:-:S04]  /*5a60*/  UIADD3 UR4, UPT, UPT, UR18, 0x1, URZ ;  /* 0x0000000112047890 */ /* 0x000fc8000fffe0ff */
[----:B------:R-:W-:-:S04]  /*5a70*/  UISETP.NE.AND UP0, UPT, UR4, 0x4, UPT ;  /* 0x000000040400788c */ /* 0x000fc8000bf05270 */
[----:B------:R-:W-:Y:S02]  /*5a80*/  USEL UR6, URZ, 0x1, UP0 ;  /* 0x00000001ff067887 */ /* 0x000fe40008000000 */
[----:B------:R-:W-:-:S04]  /*5a90*/  USEL UR4, UR4, URZ, UP0 ;  /* 0x000000ff04047287 */ /* 0x000fc80008000000 */
[----:B-1----:R-:W-:Y:S01]  /*5aa0*/  ULEA UR5, UR4, UR13, 0x3 ;  /* 0x0000000d04057291 */ /* 0x002fe2000f8e18ff */
[----:B--2---:R-:W-:-:S04]  /*5ab0*/  LOP3.LUT R2, R11, UR6, RZ, 0x3c, !PT ;  /* 0x000000060b027c12 */ /* 0x004fc8000f8e3cff */
[----:B------:R-:W-:-:S04]  /*5ac0*/  SHF.L.U32 R3, R2, 0x1f, RZ ;  /* 0x0000001f02037819 */ /* 0x000fc800000006ff */
[----:B------:R-:W1:Y:S02]  /*5ad0*/  SYNCS.PHASECHK.TRANS64.TRYWAIT P0, [UR5], R3 ;  /* 0x00000003ff0075a7 */ /* 0x000e640008001105 */
[----:B-1----:R-:W-:Y:S05]  /*5ae0*/  @!P0 BRA `(.L_x_115) ;  /* 0x0000004c00f88947 */ /* 0x002fea0003800000 */
.L_x_283:
        /* <DEDUP_REMOVED lines=9> */
.L_x_285:
[----:B------:R-:W-:-:S04]  /*5b80*/  UIADD3 UR4, UPT, UPT, UR4, 0x1, URZ ;  /* 0x0000000104047890 */ /* 0x000fc8000fffe0ff */
[----:B------:R-:W-:-:S04]  /*5b90*/  UISETP.NE.AND UP0, UPT, UR4, 0x4, UPT ;  /* 0x000000040400788c */ /* 0x000fc8000bf05270 */
[----:B------:R-:W-:Y:S02]  /*5ba0*/  USEL UR5, URZ, 0x1, UP0 ;  /* 0x00000001ff057887 */ /* 0x000fe40008000000 */
[----:B------:R-:W-:-:S04]  /*5bb0*/  USEL UR4, UR4, URZ, UP0 ;  /* 0x000000ff04047287 */ /* 0x000fc80008000000 */
[----:B------:R-:W-:Y:S01]  /*5bc0*/  ULEA UR4, UR4, UR13, 0x3 ;  /* 0x0000000d04047291 */ /* 0x000fe2000f8e18ff */
[----:B------:R-:W-:-:S04]  /*5bd0*/  LOP3.LUT R2, R2, UR5, RZ, 0x3c, !PT ;  /* 0x0000000502027c12 */ /* 0x000fc8000f8e3cff */
[----:B------:R-:W-:-:S04]  /*5be0*/  SHF.L.U32 R2, R2, 0x1f, RZ ;  /* 0x0000001f02027819 */ /* 0x000fc800000006ff */
[----:B------:R-:W2:Y:S02]  /*5bf0*/  SYNCS.PHASECHK.TRANS64.TRYWAIT P0, [UR4], R2 ;  /* 0x00000002ff0075a7 */ /* 0x000ea40008001104 */
[----:B--2---:R-:W-:Y:S05]  /*5c00*/  @!P0 BRA `(.L_x_117) ;  /* 0x0000004c00e08947 */ /* 0x004fea0003800000 */
.L_x_287:
[----:B------:R-:W-:Y:S01]  /*5c10*/  NOP ;  /* 0x0000000000007918 */ /* 0x000fe20000000000 */
[----:B-1----:R-:W1:Y:S01]  /*5c20*/  LDS R0, [UR8+0x14] ;  /* 0x00001408ff007984 */ /* 0x002e620008000800 */
[----:B------:R-:W-:Y:S01]  /*5c30*/  ULOP3.LUT UR4, UR24, 0xffff, URZ, 0xc0, !UPT ;  /* 0x0000ffff18047892 */ /* 0x000fe2000f8ec0ff */
[----:B------:R-:W-:Y:S01]  /*5c40*/  UMOV UR5, 0xffff ;  /* 0x0000ffff00057882 */ /* 0x000fe20000000000 */
[----:B------:R-:W-:Y:S02]  /*5c50*/  UMOV UR6, 0x1 ;  /* 0x0000000100067882 */ /* 0x000fe40000000000 */
[----:B------:R-:W-:-:S04]  /*5c60*/  USHF.R.U32.HI UR4, URZ, 0x5, UR4 ;  /* 0x00000005ff047899 */ /* 0x000fc80008011604 */
[----:B------:R-:W-:Y:S02]  /*5c70*/  USHF.L.U32 UR5, UR5, UR4, URZ ;  /* 0x0000000405057299 */ /* 0x000fe400080006ff */
[----:B------:R-:W-:-:S04]  /*5c80*/  USHF.L.U32 UR4, UR6, UR4, URZ ;  /* 0x0000000406047299 */ /* 0x000fc800080006ff */
[----:B-1----:R-:W-:-:S04]  /*5c90*/  LOP3.LUT R0, R0, UR5, RZ, 0xc0, !PT ;  /* 0x0000000500007c12 */ /* 0x002fc8000f8ec0ff */
[----:B------:R-:W-:-:S13]  /*5ca0*/  ISETP.NE.AND P0, PT, R0, UR5, PT ;  /* 0x0000000500007c0c */ /* 0x000fda000bf05270 */
[----:B------:R-:W-:Y:S05]  /*5cb0*/  @P0 BRA `(.L_x_118) ;  /* 0x0000000000580947 */ /* 0x000fea0003800000 */
[----:B------:R-:W1:Y:S02]  /*5cc0*/  LDS R0, [UR8+0x18] ;  /* 0x00001808ff007984 */ /* 0x000e640008000800 */
[----:B-1----:R-:W-:-:S04]  /*5cd0*/  LOP3.LUT R0, R0, UR4, RZ, 0xc0, !PT ;  /* 0x0000000400007c12 */ /* 0x002fc8000f8ec0ff */
[----:B------:R-:W-:-:S13]  /*5ce0*/  ISETP.NE.AND P0, PT, R0, UR4, PT ;  /* 0x0000000400007c0c */ /* 0x000fda000bf05270 */
[----:B------:R-:W-:Y:S05]  /*5cf0*/  @P0 BRA `(.L_x_119) ;  /* 0x00000000003c0947 */ /* 0x000fea0003800000 */
[----:B------:R-:W1:Y:S01]  /*5d00*/  S2R R2, SR_LANEID ;  /* 0x0000000000027919 */ /* 0x000e620000000000 */
[----:B------:R-:W-:-:S06]  /*5d10*/  ULOP3.LUT UR5, URZ, UR5, URZ, 0x33, !UPT ;  /* 0x00000005ff057292 */ /* 0x000fcc000f8e33ff */
[----:B------:R-:W-:-:S04]  /*5d20*/  IMAD.U32 R0, RZ, RZ, UR5 ;  /* 0x00000005ff007e24 */ /* 0x000fc8000f8e00ff */
[----:B------:R2:W4:Y:S02]  /*5d30*/  REDUX UR7, R0 ;  /* 0x00000000000773c4 */ /* 0x0005240000000000 */
[----:B------:R1:W-:Y:S01]  /*5d40*/  UTCATOMSWS.AND URZ, UR5 ;  /* 0x0000000500ff79e3 */ /* 0x0003e20008000000 */
[----:B--2---:R-:W-:Y:S01]  /*5d50*/  LOP3.LUT R0, RZ, UR4, RZ, 0x33, !PT ;  /* 0x00000004ff007c12 */ /* 0x004fe2000f8e33ff */
[----:B------:R-:W-:Y:S02]  /*5d60*/  VOTEU.ANY UR4, UPT, PT ;  /* 0x0000000000047886 */ /* 0x000fe400038e0100 */
[----:B------:R-:W-:Y:S02]  /*5d70*/  UFLO.U32 UR4, UR4 ;  /* 0x00000004000472bd */ /* 0x000fe400080e0000 */
[----:B------:R-:W2:Y:S04]  /*5d80*/  REDUX UR6, R0 ;  /* 0x00000000000673c4 */ /* 0x000ea80000000000 */
[----:B-1----:R-:W-:-:S02]  /*5d90*/  ISETP.EQ.U32.AND P0, PT, R2, UR4, PT ;  /* 0x0000000402007c0c */ /* 0x002fc4000bf02070 */
[----:B----4-:R-:W-:-:S11]  /*5da0*/  MOV R2, UR7 ;  /* 0x0000000700027c02 */ /* 0x010fd60008000f00 */
[----:B------:R1:W-:Y:S01]  /*5db0*/  @P0 ATOMS.AND RZ, [UR8+0x14], R2 ;  /* 0x00001402ffff098c */ /* 0x0003e2000a800008 */
[----:B--2---:R-:W-:-:S05]  /*5dc0*/  IMAD.U32 R0, RZ, RZ, UR6 ;  /* 0x00000006ff007e24 */ /* 0x004fca000f8e00ff */
[----:B------:R1:W-:Y:S01]  /*5dd0*/  @P0 ATOMS.AND RZ, [UR8+0x18], R0 ;  /* 0x00001800ffff098c */ /* 0x0003e2000a800008 */
[----:B------:R-:W-:Y:S05]  /*5de0*/  BRA `(.L_x_120) ;  /* 0x0000000000147947 */ /* 0x000fea0003800000 */
.L_x_119:
[----:B------:R-:W-:Y:S02]  /*5df0*/  MOV R2, 0x5e10 ;  /* 0x00005e1000027802 */ /* 0x000fe40000000f00 */
[----:B---3-5:R-:W-:Y:S05]  /*5e00*/  CALL.REL.NOINC `($__internal_0_$__cuda_sm10x_tcgen05_guardrail_trap_col_being_dealloced_not_returned_by_alloc) ;  /* 0x0000005000547944 */ /* 0x028fea0003c00000 */
[----:B------:R-:W-:Y:S05]  /*5e10*/  BRA `(.L_x_120) ;  /* 0x0000000000087947 */ /* 0x000fea0003800000 */
.L_x_118:
[----:B------:R-:W-:Y:S02]  /*5e20*/  MOV R2, 0x5e40 ;  /* 0x00005e4000027802 */ /* 0x000fe40000000f00 */
[----:B---3-5:R-:W-:Y:S05]  /*5e30*/  CALL.REL.NOINC `($__internal_2_$__cuda_sm10x_tcgen05_guardrail_trap_unallocated_columns_being_dealloced) ;  /* 0x0000005000607944 */ /* 0x028fea0003c00000 */
.L_x_120:
[----:B------:R-:W-:Y:S01]  /*5e40*/  NOP ;  /* 0x0000000000007918 */ /* 0x000fe20000000000 */
[----:B------:R-:W-:Y:S05]  /*5e50*/  EXIT ;  /* 0x000000000000794d */ /* 0x000fea0003800000 */
.L_x_102:
[----:B------:R-:W-:-:S09]  /*5e60*/  UISETP.NE.OR UP0, UPT, UR22, 0x3, !UP3 ;  /* 0x000000031600788c */ /* 0x000fd2000df05670 */
[----:B------:R-:W-:Y:S05]  /*5e70*/  BRA.U UP0, `(.L_x_121) ;  /* 0x0000000d00f07547 */ /* 0x000fea000b800000 */
[----:B------:R-:W2:Y:S01]  /*5e80*/  LDCU UR27, c[0x0][0x370] ;  /* 0x00006e00ff1b77ac */ /* 0x000ea20008000800 */
[----:B------:R-:W3:Y:S01]  /*5e90*/  LDC.64 R16, c[0x0][0x348] ;  /* 0x0000d200ff107b82 */ /* 0x000ee20000000a00 */
[----:B------:R-:W-:Y:S02]  /*5ea0*/  HFMA2 R13, -RZ, RZ, 0, 0 ;  /* 0x00000000ff0d7431 */ /* 0x000fe400000001ff */
[----:B------:R-:W-:Y:S01]  /*5eb0*/  IMAD.MOV.U32 R15, RZ, RZ, 0x1 ;  /* 0x00000001ff0f7424 */ /* 0x000fe200078e00ff */
[----:B------:R-:W2:Y:S01]  /*5ec0*/  LDCU.128 UR44, c[0x0][0xb10] ;  /* 0x00016200ff2c77ac */ /* 0x000ea20008000c00 */
[----:B------:R-:W-:Y:S01]  /*5ed0*/  IMAD.MOV.U32 R14, RZ, RZ, RZ ;  /* 0x000000ffff0e7224 */ /* 0x000fe200078e00ff */
[----:B------:R-:W-:Y:S01]  /*5ee0*/  MOV R7, 0x2000 ;  /* 0x0000200000077802 */ /* 0x000fe20000000f00 */
[----:B------:R-:W4:Y:S01]  /*5ef0*/  LDCU UR26, c[0x0][0x374] ;  /* 0x00006e80ff1a77ac */ /* 0x000f220008000800 */
[----:B------:R-:W1:Y:S01]  /*5f00*/  LDC.64 R2, c[0x0][0x888] ;  /* 0x00022200ff027b82 */ /* 0x000e620000000a00 */
[----:B------:R-:W4:Y:S01]  /*5f10*/  LDCU UR15, c[0x0][0xb0c] ;  /* 0x00016180ff0f77ac */ /* 0x000f220008000800 */
[----:B------:R-:W4:Y:S06]  /*5f20*/  LDCU UR31, c[0x0][0xb20] ;  /* 0x00016400ff1f77ac */ /* 0x000f2c0008000800 */
[----:B------:R-:W1:Y:S01]  /*5f30*/  LDC.64 R4, c[0x0][0x890] ;  /* 0x00022400ff047b82 */ /* 0x000e620000000a00 */
[----:B------:R-:W3:Y:S01]  /*5f40*/  LDCU UR4, c[0x0][0xb30] ;  /* 0x00016600ff0477ac */ /* 0x000ee20008000800 */
[----:B--2---:R-:W-:-:S02]  /*5f50*/  UIMAD.WIDE.U32 UR6, UR27, UR44, URZ ;  /* 0x0000002c1b0672a5 */ /* 0x004fc4000f8e00ff */
[----:B----4-:R-:W-:Y:S01]  /*5f60*/  UIMAD.WIDE.U32 UR8, UR26, UR47, URZ ;  /* 0x0000002f1a0872a5 */ /* 0x010fe2000f8e00ff */
[----:B------:R-:W-:Y:S01]  /*5f70*/  UMOV UR24, 0x400 ;  /* 0x0000040000187882 */ /* 0x000fe20000000000 */
[----:B------:R-:W-:-:S03]  /*5f80*/  UPLOP3.LUT UP3, UPT, UPT, UPT, UPT, 0x40, 0x4 ;  /* 0x000000000004789c */ /* 0x000fc60003f6e870 */
[----:B------:R-:W-:Y:S01]  /*5f90*/  UMOV UR6, UR7 ;  /* 0x0000000700067c82 */ /* 0x000fe20008000000 */
[----:B------:R-:W-:Y:S01]  /*5fa0*/  UISETP.GE.AND UP0, UPT, UR40, 0x1, UPT ;  /* 0x000000012800788c */ /* 0x000fe2000bf06270 */
[----:B------:R-:W-:Y:S01]  /*5fb0*/  UMOV UR28, UR9 ;  /* 0x00000009001c7c82 */ /* 0x000fe20008000000 */
[----:B------:R-:W-:Y:S01]  /*5fc0*/  UISETP.NE.AND UP4, UPT, UR40, 0x1, UPT ;  /* 0x000000012800788c */ /* 0x000fe2000bf85270 */
[----:B------:R-:W2:Y:S01]  /*5fd0*/  LDCU.64 UR16, c[0x0][0xb28] ;  /* 0x00016500ff1077ac */ /* 0x000ea20008000a00 */
[----:B------:R-:W-:Y:S02]  /*5fe0*/  ULEA UR24, UR54, UR24, 0x18 ;  /* 0x0000001836187291 */ /* 0x000fe4000f8ec0ff */
[----:B------:R-:W-:Y:S02]  /*5ff0*/  UISETP.NE.AND UP6, UPT, UR15, 0x1, UPT ;  /* 0x000000010f00788c */ /* 0x000fe4000bfc5270 */
[----:B------:R-:W-:Y:S02]  /*6000*/  UISETP.NE.AND UP5, UPT, UR46, 0x1, UPT ;  /* 0x000000012e00788c */ /* 0x000fe4000bfa5270 */
[----:B------:R-:W-:-:S02]  /*6010*/  USHF.R.U32.HI UR30, URZ, UR45, UR6 ;  /* 0x0000002dff1e7299 */ /* 0x000fc40008011606 */
[----:B------:R-:W-:Y:S02]  /*6020*/  USHF.R.U32.HI UR28, URZ, UR31, UR28 ;  /* 0x0000001fff1c7299 */ /* 0x000fe4000801161c */
[----:B---3--:R-:W-:Y:S01]  /*6030*/  UISETP.NE.AND UP2, UPT, UR4, 0x1, UPT ;  /* 0x000000010400788c */ /* 0x008fe2000bf45270 */
[----:B------:R-:W-:-:S10]  /*6040*/  UMOV UR12, URZ ;  /* 0x000000ff000c7c82 */ /* 0x000fd40008000000 */
.L_x_130:
[C---:B------:R-:W-:Y:S02]  /*6050*/  LEA R12, R14.reuse, UR24, 0x3 ;  /* 0x000000180e0c7c11 */ /* 0x040fe4000f8e18ff */
[----:B------:R-:W-:Y:S02]  /*6060*/  SHF.L.U32 R0, R13, 0x1f, RZ ;  /* 0x0000001f0d007819 */ /* 0x000fe400000006ff */
[----:B------:R-:W-:Y:S02]  /*6070*/  LEA R8, R14, UR24, 0x4 ;  /* 0x000000180e087c11 */ /* 0x000fe4000f8e20ff */
[----:B---3--:R-:W3:Y:S02]  /*6080*/  SYNCS.PHASECHK.TRANS64.TRYWAIT P0, [R12+URZ+0x360], R0 ;  /* 0x000360000c0075a7 */ /* 0x008ee400080011ff */
[----:B---3--:R-:W-:Y:S05]  /*6090*/  @!P0 BRA `(.L_x_122) ;  /* 0x0000004800d48947 */ /* 0x008fea0003800000 */
.L_x_288:
[----:B------:R-:W4:Y:S01]  /*60a0*/  LDS.128 R8, [R8+0x3f0] ;  /* 0x0003f00008087984 */ /* 0x000f220000000c00 */
[----:B------:R-:W-:Y:S01]  /*60b0*/  UISETP.GE.AND UP0, UPT, UR40, 0x1, UPT ;  /* 0x000000012800788c */ /* 0x000fe2000bf06270 */
[----:B------:R-:W-:Y:S01]  /*60c0*/  @!PT LDS RZ, [RZ] ;  /* 0x00000000fffff984 */ /* 0x000fe20000000800 */
[----:B------:R-:W-:Y:S01]  /*60d0*/  @!PT LDS RZ, [RZ] ;  /* 0x00000000fffff984 */ /* 0x000fe20000000800 */
[----:B------:R-:W-:Y:S01]  /*60e0*/  @!PT LDS RZ, [RZ] ;  /* 0x00000000fffff984 */ /* 0x000fe20000000800 */
[----:B------:R-:W-:Y:S01]  /*60f0*/  @!PT LDS RZ, [RZ] ;  /* 0x00000000fffff984 */ /* 0x000fe20000000800 */
[----:B------:R1:W-:Y:S06]  /*6100*/  MEMBAR.ALL.CTA ;  /* 0x0000000000007992 */ /* 0x0003ec0000008000 */
[----:B-1----:R-:W1:Y:S01]  /*6110*/  FENCE.VIEW.ASYNC.S ;  /* 0x00000000000073c6 */ /* 0x002e620000000000 */
[----:B----4-:R-:W-:Y:S11]  /*6120*/  LOP3.LUT P0, RZ, R10, 0x1, RZ, 0xc0, !PT ;  /* 0x000000010aff7812 */ /* 0x010ff6000780c0ff */
[----:B------:R-:W-:Y:S02]  /*6130*/  @!UPT UIADD3 URZ, UPT, UPT, URZ, URZ, URZ ;  /* 0x000000fffffff290 */ /* 0x000fe4000fffe0ff */
[----:B-1----:R-:W-:Y:S01]  /*6140*/  VOTEU.ANY UP1, P0 ;  /* 0x0000000000ff7886 */ /* 0x002fe20000020100 */
[----:B------:R-:W-:Y:S11]  /*6150*/  PLOP3.LUT P0, PT, PT, PT, UP1, 0x80, 0x8 ;  /* 0x000000000008781c */ /* 0x000ff60003f0f018 */
[----:B------:R-:W-:Y:S02]  /*6160*/  @!UPT UIADD3 URZ, UPT, UPT, URZ, URZ, URZ ;  /* 0x000000fffffff290 */ /* 0x000fe4000fffe0ff */
[----:B---3--:R-:W-:Y:S02]  /*6170*/  @P0 SHF.R.U32.HI R0, RZ, 0x10, R9 ;  /* 0x00000010ff000819 */ /* 0x008fe40000011609 */
[----:B------:R-:W-:Y:S02]  /*6180*/  @P0 MOV R6, R8 ;  /* 0x0000000800060202 */ /* 0x000fe40000000f00 */
[----:B------:R-:W-:Y:S01]  /*6190*/  @P0 R2UR UR4, R0 ;  /* 0x00000000000402ca */ /* 0x000fe200000e0000 */
[----:B------:R-:W-:Y:S01]  /*61a0*/  VIADD R0, R12, 0x370 ;  /* 0x000003700c007836 */ /* 0x000fe20000000000 */
[----:B------:R-:W-:Y:S02]  /*61b0*/  @P0 LOP3.LUT R8, R9, 0xffff, RZ, 0xc0, !PT ;  /* 0x0000ffff09080812 */ /* 0x000fe400078ec0ff */
[----:B------:R-:W-:Y:S02]  /*61c0*/  @P0 R2UR UR6, R6 ;  /* 0x00000000060602ca */ /* 0x000fe400000e0000 */
[----:B------:R-:W-:Y:S02]  /*61d0*/  PRMT R0, RZ, 0x654, R0 ;  /* 0x00000654ff007816 */ /* 0x000fe40000000000 */
[----:B------:R-:W-:Y:S02]  /*61e0*/  @P0 R2UR UR5, R8 ;  /* 0x00000000080502ca */ /* 0x000fe400000e0000 */
[----:B------:R1:W-:Y:S03]  /*61f0*/  SYNCS.ARRIVE.TRANS64.RED.A1T0 RZ, [R0+URZ], RZ ;  /* 0x000000ff00ff79a7 */ /* 0x0003e600081004ff */
[----:B------:R-:W-:Y:S04]  /*6200*/  @UP1 UMOV UR25, UR4 ;  /* 0x0000000400191c82 */ /* 0x000fe80008000000 */
[----:B------:R-:W-:Y:S04]  /*6210*/  @UP1 UMOV UR14, UR6 ;  /* 0x00000006000e1c82 */ /* 0x000fe80008000000 */
[----:B------:R-:W-:Y:S01]  /*6220*/  @UP1 UMOV UR13, UR5 ;  /* 0x00000005000d1c82 */ /* 0x000fe20008000000 */
[----:B------:R-:W-:Y:S05]  /*6230*/  BRA.U !UP0, `(.L_x_123) ;  /* 0x0000000108a47547 */ /* 0x000fea000b800000 */
[----:B------:R-:W-:Y:S02]  /*6240*/  UIMAD.WIDE.U32 UR8, UR13, UR47, URZ ;  /* 0x0000002f0d0872a5 */ /* 0x000fe4000f8e00ff */
[----:B------:R-:W-:Y:S02]  /*6250*/  UIMAD.WIDE.U32 UR10, UR14, UR44, URZ ;  /* 0x0000002c0e0a72a5 */ /* 0x000fe4000f8e00ff */
[----:B------:R-:W-:Y:S02]  /*6260*/  USEL UR4, UR26, UR28, !UP5 ;  /* 0x0000001c1a047287 */ /* 0x000fe4000e800000 */
[----:B------:R-:W-:Y:S02]  /*6270*/  USEL UR7, UR27, UR30, !UP6 ;  /* 0x0000001e1b077287 */ /* 0x000fe4000f000000 */
[----:B--2---:R-:W-:Y:S02]  /*6280*/  UIMAD.WIDE.U32 UR18, UR4, UR16, URZ ;  /* 0x00000010041272a5 */ /* 0x004fe4000f8e00ff */
[----:B------:R-:W-:Y:S01]  /*6290*/  UIMAD.WIDE.U32 UR20, UR7, UR16, URZ ;  /* 0x00000010071472a5 */ /* 0x000fe2000f8e00ff */
[----:B------:R-:W-:Y:S02]  /*62a0*/  UMOV UR5, UR9 ;  /* 0x0000000900057c82 */ /* 0x000fe40008000000 */
[----:B------:R-:W-:Y:S03]  /*62b0*/  USHF.R.U32.HI UR6, URZ, UR31, UR5 ;  /* 0x0000001fff067299 */ /* 0x000fe60008011605 */
[----:B------:R-:W-:Y:S01]  /*62c0*/  UMOV UR5, UR11 ;  /* 0x0000000b00057c82 */ /* 0x000fe20008000000 */
[----:B------:R-:W-:Y:S02]  /*62d0*/  USEL UR6, UR13, UR6, !UP5 ;  /* 0x000000060d067287 */ /* 0x000fe4000e800000 */
[----:B------:R-:W-:Y:S02]  /*62e0*/  USHF.R.U32.HI UR8, URZ, UR45, UR5 ;  /* 0x0000002dff087299 */ /* 0x000fe40008011605 */
[----:B------:R-:W-:Y:S01]  /*62f0*/  UIMAD.WIDE.U32 UR10, UR6, UR16, URZ ;  /* 0x00000010060a72a5 */ /* 0x000fe2000f8e00ff */
[----:B------:R-:W-:Y:S02]  /*6300*/  UMOV UR5, UR19 ;  /* 0x0000001300057c82 */ /* 0x000fe40008000000 */
[----:B------:R-:W-:Y:S03]  /*6310*/  @UP4 USHF.R.U32.HI UR4, URZ, UR17, UR5 ;  /* 0x00000011ff044299 */ /* 0x000fe60008011605 */
[----:B------:R-:W-:Y:S01]  /*6320*/  UMOV UR5, UR21 ;  /* 0x0000001500057c82 */ /* 0x000fe20008000000 */
[----:B------:R-:W-:Y:S02]  /*6330*/  UIMAD UR4, UR40, UR4, URZ ;  /* 0x00000004280472a4 */ /* 0x000fe4000f8e02ff */
[----:B------:R-:W-:Y:S02]  /*6340*/  @UP4 USHF.R.U32.HI UR7, URZ, UR17, UR5 ;  /* 0x00000011ff074299 */ /* 0x000fe40008011605 */
[----:B------:R-:W-:Y:S02]  /*6350*/  USEL UR5, UR14, UR8, !UP6 ;  /* 0x000000080e057287 */ /* 0x000fe4000f000000 */
[----:B------:R-:W-:Y:S02]  /*6360*/  UIMAD UR8, UR40, UR7, URZ ;  /* 0x00000007280872a4 */ /* 0x000fe4000f8e02ff */
[----:B------:R-:W-:Y:S03]  /*6370*/  UISETP.GE.AND UP0, UPT, UR6, UR4, UPT ;  /* 0x000000040600728c */ /* 0x000fe6000bf06270 */
[----:B------:R-:W-:Y:S01]  /*6380*/  UMOV UR4, UR11 ;  /* 0x0000000b00047c82 */ /* 0x000fe20008000000 */
[----:B------:R-:W-:Y:S02]  /*6390*/  UISETP.GE.OR UP0, UPT, UR5, UR8, UP0 ;  /* 0x000000080500728c */ /* 0x000fe40008706670 */
[----:B------:R-:W-:Y:S02]  /*63a0*/  USHF.R.U32.HI UR4, URZ, UR17, UR4 ;  /* 0x00000011ff047299 */ /* 0x000fe40008011604 */
[----:B------:R-:W-:Y:S02]  /*63b0*/  UIMAD.WIDE.U32 UR8, UR5, UR16, URZ ;  /* 0x00000010050872a5 */ /* 0x000fe4000f8e00ff */
[----:B------:R-:W-:Y:S04]  /*63c0*/  USEL UR10, UR6, UR4, !UP4 ;  /* 0x00000004060a7287 */ /* 0x000fe8000e000000 */
[----:B------:R-:W-:Y:S01]  /*63d0*/  UIADD3 UR11, UPT, UPT, -UR10, URZ, URZ ;  /* 0x000000ff0a0b7290 */ /* 0x000fe2000fffe1ff */
[----:B------:R-:W-:Y:S02]  /*63e0*/  @!UP0 UMOV UR4, UR9 ;  /* 0x0000000900048c82 */ /* 0x000fe40008000000 */
[----:B------:R-:W-:Y:S02]  /*63f0*/  @!UP0 USHF.R.U32.HI UR4, URZ, UR17, UR4 ;  /* 0x00000011ff048299 */ /* 0x000fe40008011604 */
[----:B------:R-:W-:Y:S02]  /*6400*/  UIMAD UR8, UR40, UR11, UR6 ;  /* 0x0000000b280872a4 */ /* 0x000fe4000f8e0206 */
[----:B------:R-:W-:Y:S04]  /*6410*/  @!UP0 USEL UR4, UR5, UR4, !UP4 ;  /* 0x0000000405048287 */ /* 0x000fe8000e000000 */
[----:B------:R-:W-:Y:S02]  /*6420*/  @!UP0 UIMAD UR8, UR7, UR8, UR4 ;  /* 0x00000008070882a4 */ /* 0x000fe4000f8e0204 */
[----:B------:R-:W-:Y:S02]  /*6430*/  @!UP0 UIADD3 UR9, UPT, UPT, UR10, -UR4, URZ ;  /* 0x800000040a098290 */ /* 0x000fe4000fffe0ff */
[----:B------:R-:W-:Y:S02]  /*6440*/  UIADD3 UR4, UPT, UPT, -UR5, URZ, URZ ;  /* 0x000000ff05047290 */ /* 0x000fe4000fffe1ff */
[----:B------:R-:W-:Y:S02]  /*6450*/  UIADD3 UR7, UPT, UPT, -UR6, URZ, URZ ;  /* 0x000000ff06077290 */ /* 0x000fe4000fffe1ff */
[----:B------:R-:W-:Y:S02]  /*6460*/  @!UP0 UIMAD UR6, UR9, UR40, UR5 ;  /* 0x00000028090682a4 */ /* 0x000fe4000f8e0205 */
[----:B------:R-:W-:Y:S02]  /*6470*/  UIMAD UR14, UR15, UR4, UR14 ;  /* 0x000000040f0e72a4 */ /* 0x000fe4000f8e020e */
[----:B------:R-:W-:Y:S01]  /*6480*/  UIMAD UR13, UR46, UR7, UR13 ;  /* 0x000000072e0d72a4 */ /* 0x000fe2000f8e020d */
[----:B------:R-:W-:Y:S02]  /*6490*/  @!UP0 UMOV UR5, UR8 ;  /* 0x0000000800058c82 */ /* 0x000fe40008000000 */
[----:B------:R-:W-:Y:S02]  /*64a0*/  UIMAD UR14, UR5, UR15, UR14 ;  /* 0x0000000f050e72a4 */ /* 0x000fe4000f8e020e */
[----:B------:R-:W-:Y:S11]  /*64b0*/  UIMAD UR13, UR6, UR46, UR13 ;  /* 0x0000002e060d72a4 */ /* 0x000ff6000f8e020d */
[----:B------:R-:W-:Y:S01]  /*64c0*/  @!UPT UIADD3 URZ, UPT, UPT, URZ, URZ, URZ ;  /* 0x000000fffffff290 */ /* 0x000fe2000fffe0ff */
.L_x_123:
[----:B------:R-:W3:Y:S01]  /*64d0*/  @!UP2 LDCU.128 UR20, c[0x0][0xb10] ;  /* 0x00016200ff14a7ac */ /* 0x000ee20008000c00 */
[C---:B------:R-:W-:Y:S02]  /*64e0*/  ISETP.NE.U32.AND P1, PT, R4.reuse, RZ, PT ;  /* 0x000000ff0400720c */ /* 0x040fe40003f25070 */
[----:B------:R-:W-:Y:S02]  /*64f0*/  ISETP.NE.U32.AND P0, PT, R4, RZ, PT ;  /* 0x000000ff0400720c */ /* 0x000fe40003f05070 */
[C---:B------:R-:W-:Y:S02]  /*6500*/  ISETP.NE.AND.EX P1, PT, R5.reuse, RZ, PT, P1 ;  /* 0x000000ff0500720c */ /* 0x040fe40003f25310 */
[----:B------:R-:W-:Y:S01]  /*6510*/  ISETP.NE.AND.EX P0, PT, R5, RZ, PT, P0 ;  /* 0x000000ff0500720c */ /* 0x000fe20003f05300 */
[----:B------:R-:W4:Y:S01]  /*6520*/  @!UP2 LDCU UR5, c[0x0][0xb0c] ;  /* 0x00016180ff05a7ac */ /* 0x000f220008000800 */
[----:B------:R-:W-:Y:S02]  /*6530*/  USHF.L.U32 UR11, UR29, 0x6, URZ ;  /* 0x000000061d0b7899 */ /* 0x000fe400080006ff */
[----:B------:R-:W-:Y:S02]  /*6540*/  USHF.L.U32 UR10, UR32, 0x6, URZ ;  /* 0x00000006200a7899 */ /* 0x000fe400080006ff */
[----:B---3--:R-:W-:Y:S07]  /*6550*/  UIMAD.WIDE.U32 UR6, UR14, UR20, URZ ;  /* 0x000000140e0672a5 */ /* 0x008fee000f8e00ff */
[----:B------:R-:W-:Y:S01]  /*6560*/  @!UP2 UMOV UR4, UR7 ;  /* 0x000000070004ac82 */ /* 0x000fe20008000000 */
[----:B----4-:R-:W-:Y:S02]  /*6570*/  @!UP2 UISETP.NE.AND UP0, UPT, UR5, 0x1, UPT ;  /* 0x000000010500a88c */ /* 0x010fe4000bf05270 */
[----:B------:R-:W-:Y:S02]  /*6580*/  @!UP2 USHF.R.U32.HI UR4, URZ, UR21, UR4 ;  /* 0x00000015ff04a299 */ /* 0x000fe40008011604 */
[----:B------:R-:W-:Y:S02]  /*6590*/  UIMAD.WIDE.U32 UR6, UR13, UR23, URZ ;  /* 0x000000170d0672a5 */ /* 0x000fe4000f8e00ff */
[----:B------:R-:W-:Y:S02]  /*65a0*/  @!UP2 USEL UR8, UR14, UR4, !UP0 ;  /* 0x000000040e08a287 */ /* 0x000fe4000c000000 */
[----:B------:R-:W-:Y:S03]  /*65b0*/  @!UP2 UISETP.NE.AND UP0, UPT, UR22, 0x1, UPT ;  /* 0x000000011600a88c */ /* 0x000fe6000bf05270 */
[----:B------:R-:W-:Y:S02]  /*65c0*/  @!UP2 UMOV UR6, UR7 ;  /* 0x000000070006ac82 */ /* 0x000fe40008000000 */
[----:B------:R-:W3:Y:S02]  /*65d0*/  @!UP2 LDCU UR4, c[0x0][0xb20] ;  /* 0x00016400ff04a7ac */ /* 0x000ee40008000800 */
[----:B---3--:R-:W-:Y:S04]  /*65e0*/  @!UP2 USHF.R.U32.HI UR6, URZ, UR4, UR6 ;  /* 0x00000004ff06a299 */ /* 0x008fe80008011606 */
[----:B------:R-:W-:Y:S04]  /*65f0*/  @!UP2 USEL UR6, UR13, UR6, !UP0 ;  /* 0x000000060d06a287 */ /* 0x000fe8000c000000 */
[----:B------:R-:W-:Y:S02]  /*6600*/  @!UP2 UIADD3 UR4, UPT, UPT, -UR8, UR6, URZ ;  /* 0x000000060804a290 */ /* 0x000fe4000fffe1ff */
[----:B------:R-:W-:Y:S02]  /*6610*/  @!UP2 UIADD3 UR6, UPT, UPT, UR8, -UR6, URZ ;  /* 0x800000060806a290 */ /* 0x000fe4000fffe0ff */
[----:B------:R-:W-:Y:S02]  /*6620*/  @!UP2 UIMAD UR14, UR4, UR5, UR14 ;  /* 0x00000005040ea2a4 */ /* 0x000fe4000f8e020e */
[----:B------:R-:W-:Y:S01]  /*6630*/  @!UP2 UIMAD UR13, UR6, UR22, UR13 ;  /* 0x00000016060da2a4 */ /* 0x000fe2000f8e020d */
[----:B------:R-:W-:Y:S11]  /*6640*/  BRA.U UP3, `(.L_x_124) ;  /* 0x0000000103107547 */ /* 0x000ff6000b800000 */
[----:B------:R-:W-:Y:S04]  /*6650*/  MOV R6, UR33 ;  /* 0x0000002100067c02 */ /* 0x000fe80008000f00 */
[----:B------:R-:W-:Y:S04]  /*6660*/  SHF.L.U32 R6, R6, 0x1f, RZ ;  /* 0x0000001f06067819 */ /* 0x000fe800000006ff */
[----:B------:R-:W3:Y:S02]  /*6670*/  SYNCS.PHASECHK.TRANS64.TRYWAIT P2, [UR24+0x358], R6 ;  /* 0x00035806ff0075a7 */ /* 0x000ee40008041118 */
[----:B---3--:R-:W-:Y:S05]  /*6680*/  @!P2 BRA `(.L_x_125) ;  /* 0x00000044006ca947 */ /* 0x008fea0003800000 */
.L_x_124:
[----:B------:R-:W-:Y:S05]  /*6690*/  @!P1 BRA `(.L_x_126) ;  /* 0x0000000000309947 */ /* 0x000fea0003800000 */
[----:B------:R-:W-:Y:S01]  /*66a0*/  ISETP.NE.U32.AND P1, PT, R2, RZ, PT ;  /* 0x000000ff0200720c */ /* 0x000fe20003f25070 */
[----:B------:R-:W3:Y:S01]  /*66b0*/  LDCU.64 UR4, c[0x0][0x358] ;  /* 0x00006b00ff0477ac */ /* 0x000ee20008000a00 */
[----:B------:R-:W-:Y:S02]  /*66c0*/  IMAD.MOV.U32 R52, RZ, RZ, 0x1 ;  /* 0x00000001ff347424 */ /* 0x000fe400078e00ff */
[----:B------:R-:W-:Y:S11]  /*66d0*/  ISETP.NE.AND.EX P1, PT, R3, RZ, PT, P1 ;  /* 0x000000ff0300720c */ /* 0x000ff60003f25310 */
[----:B------:R-:W-:Y:S02]  /*66e0*/  @!UPT UIADD3 URZ, UPT, UPT, URZ, URZ, URZ ;  /* 0x000000fffffff290 */ /* 0x000fe4000fffe0ff */
[----:B------:R-:W4:Y:S01]  /*66f0*/  @P1 LDC.64 R8, c[0x0][0x888] ;  /* 0x00022200ff081b82 */ /* 0x000f220000000a00 */
[----:B-1----:R-:W-:Y:S04]  /*6700*/  @P1 IMAD R0, R4, UR36, RZ ;  /* 0x0000002404001c24 */ /* 0x002fe8000f8e02ff */
[----:B----4-:R-:W-:Y:S04]  /*6710*/  @P1 IMAD.WIDE R8, R0, 0x4, R8 ;  /* 0x0000000400081825 */ /* 0x010fe800078e0208 */
[----:B------:R-:W-:Y:S01]  /*6720*/  HFMA2 R0, -RZ, RZ, 0, 5.9604644775390625e-08 ;  /* 0x00000001ff007431 */ /* 0x000fe200000001ff */
[----:B---3-5:R3:W5:Y:S04]  /*6730*/  @P1 LDG.E R26, desc[UR4][R8.64] ;  /* 0x00000004081a1981 */ /* 0x028768000c1e1900 */
[----:B------:R-:W-:Y:S01]  /*6740*/  @!P1 PRMT R52, R0, 0x7610, R52 ;  /* 0x0000761000349816 */ /* 0x000fe20000000034 */
[----:B---3--:R-:W4:Y:S06]  /*6750*/  @!P1 LDC R26, c[0x0][0x880] ;  /* 0x00022000ff1a9b82 */ /* 0x008f2c0000000800 */
.L_x_126:
[----:B----45:R-:W-:Y:S01]  /*6760*/  @!P0 FSETP.EQ.AND P1, PT, R26, RZ, PT ;  /* 0x000000ff1a00820b */ /* 0x030fe20003f22000 */
[----:B------:R-:W-:Y:S01]  /*6770*/  @!UPT UIADD3 URZ, UPT, UPT, URZ, URZ, URZ ;  /* 0x000000fffffff290 */ /* 0x000fe2000fffe0ff */
[----:B------:R-:W-:Y:S11]  /*6780*/  @!P0 BRA `(.L_x_127) ;  /* 0x0000000000188947 */ /* 0x000ff60003800000 */
[----:B------:R-:W-:Y:S02]  /*6790*/  LOP3.LUT P0, RZ, R52, 0xff, RZ, 0xc0, !PT ;  /* 0x000000ff34ff7812 */ /* 0x000fe4000780c0ff */
[----:B------:R-:W-:Y:S04]  /*67a0*/  ISETP.NE.U32.AND P1, PT, R2, RZ, PT ;  /* 0x000000ff0200720c */ /* 0x000fe80003f25070 */
[----:B------:R-:W-:Y:S04]  /*67b0*/  ISETP.NE.AND.EX P1, PT, R3, RZ, PT, P1 ;  /* 0x000000ff0300720c */ /* 0x000fe80003f25310 */
[----:B------:R-:W-:Y:S03]  /*67c0*/  PLOP3.LUT P1, PT, P1, PT, PT, 0x8, 0x80 ;  /* 0x000000000080781c */ /* 0x000fe60000f2e170 */
[----:B------:R-:W-:Y:S11]  /*67d0*/  @P0 FSETP.EQ.AND P1, PT, R26, RZ, PT ;  /* 0x000000ff1a00020b */ /* 0x000ff60003f22000 */
[----:B------:R-:W-:Y:S02]  /*67e0*/  @!UPT UIADD3 URZ, UPT, UPT, URZ, URZ, URZ ;  /* 0x000000fffffff290 */ /* 0x000fe4000fffe0ff */
.L_x_127:
[----:B------:R-:W-:Y:S01]  /*67f0*/  ULEA UR4, UR12, UR24, 0x3 ;  /* 0x000000180c047291 */ /* 0x000fe2000f8e18ff */
[----:B------:R-:W-:Y:S02]  /*6800*/  SHF.L.U32 R9, R15, 0x1f, RZ ;  /* 0x0000001f0f097819 */ /* 0x000fe400000006ff */
[----:B------:R-:W-:Y:S04]  /*6810*/  ELECT P0, URZ, PT ;  /* 0x0000000000ff782f */ /* 0x000fe80003800000 */
[----:B------:R-:W-:Y:S02]  /*6820*/  PLOP3.LUT P1, PT, P1, P0, PT, 0xf2, 0x2f ;  /* 0x00000000002f781c */ /* 0x000fe40000f21e72 */
[----:B------:R-:W3:Y:S11]  /*6830*/  SYNCS.PHASECHK.TRANS64.TRYWAIT P2, [UR4+0x338], R9 ;  /* 0x00033809ff0075a7 */ /* 0x000ef60008041104 */
[----:B------:R-:W-:Y:S05]  /*6840*/  @!P1 IADD3 R8, P0, PT, R16, 0x580, RZ ;  /* 0x0000058010089810 */ /* 0x000fea0007f1e0ff */
[----:B-1----:R-:W-:Y:S01]  /*6850*/  @!P1 IMAD.X R6, RZ, RZ, R17, P0 ;  /* 0x000000ffff069224 */ /* 0x002fe200000e0611 */
[----:B---3--:R-:W-:Y:S07]  /*6860*/  @!P2 BRA `(.L_x_128) ;  /* 0x00000044000ca947 */ /* 0x008fee0003800000 */
.L_x_291:
[----:B------:R-:W-:Y:S01]  /*6870*/  @!P1 R2UR UR7, R6 ;  /* 0x00000000060792ca */ /* 0x000fe200000e0000 */
[----:B------:R-:W-:Y:S01]  /*6880*/  UIADD3 UR5, UPT, UPT, UR12, 0x1, URZ ;  /* 0x000000010c057890 */ /* 0x000fe2000fffe0ff */
[----:B------:R-:W-:Y:S01]  /*6890*/  @!P1 R2UR UR6, R8 ;  /* 0x00000000080692ca */ /* 0x000fe200000e0000 */
[----:B------:R-:W-:Y:S01]  /*68a0*/  UIADD3 UR9, UPT, UPT, UR4, 0x320, URZ ;  /* 0x0000032004097890 */ /* 0x000fe2000fffe0ff */
[----:B------:R-:W-:Y:S01]  /*68b0*/  @!P1 IMAD.MOV.U32 R6, RZ, RZ, 0x2000 ;  /* 0x00002000ff069424 */ /* 0x000fe200078e00ff */
[----:B------:R-:W-:Y:S01]  /*68c0*/  UISETP.NE.AND UP0, UPT, UR5, 0x3, UPT ;  /* 0x000000030500788c */ /* 0x000fe2000bf05270 */
[----:B------:R-:W-:Y:S01]  /*68d0*/  VIADD R14, R14, 0x1 ;  /* 0x000000010e0e7836 */ /* 0x000fe20000000000 */
[----:B------:R-:W-:Y:S01]  /*68e0*/  UMOV UR22, 0x0 ;  /* 0x0000000000167882 */ /* 0x000fe20000000000 */
[----:B------:R-:W-:Y:S01]  /*68f0*/  UMOV UR23, 0x10000000 ;  /* 0x1000000000177882 */ /* 0x000fe20000000000 */
[----:B------:R-:W-:Y:S04]  /*6900*/  UPRMT UR20, UR54, 0x654, UR9 ;  /* 0x0000065436147896 */ /* 0x000fe80008000009 */
[----:B-1----:R-:W-:Y:S01]  /*6910*/  IMAD.U32 R9, RZ, RZ, UR7 ;  /* 0x00000007ff097e24 */ /* 0x002fe2000f8e00ff */
[----:B------:R-:W-:Y:S01]  /*6920*/  USEL UR7, URZ, 0x1, UP0 ;  /* 0x00000001ff077887 */ /* 0x000fe20008000000 */
[----:B------:R-:W-:Y:S01]  /*6930*/  IMAD.U32 R8, RZ, RZ, UR6 ;  /* 0x00000006ff087e24 */ /* 0x000fe2000f8e00ff */
[----:B------:R-:W-:Y:S02]  /*6940*/  USEL UR6, UR5, URZ, UP0 ;  /* 0x000000ff05067287 */ /* 0x000fe40008000000 */
[----:B------:R-:W-:Y:S01]  /*6950*/  VOTEU.ALL UP0, P1 ;  /* 0x0000000000ff7886 */ /* 0x000fe20000800000 */
[----:B------:R-:W-:Y:S02]  /*6960*/  @!P1 R2UR UR19, R9 ;  /* 0x00000000091392ca */ /* 0x000fe400000e0000 */
[----:B------:R-:W-:Y:S02]  /*6970*/  @!P1 R2UR UR18, R8 ;  /* 0x00000000081292ca */ /* 0x000fe400000e0000 */
[----:B------:R-:W-:Y:S01]  /*6980*/  @!UP0 ULEA UR5, UR12, UR24, 0xd ;  /* 0x000000180c058291 */ /* 0x000fe2000f8e68ff */
[----:B------:R-:W-:Y:S02]  /*6990*/  LOP3.LUT R15, R15, UR7, RZ, 0x3c, !PT ;  /* 0x000000070f0f7c12 */ /* 0x000fe4000f8e3cff */
[----:B------:R-:W-:Y:S01]  /*69a0*/  UMOV UR12, UR36 ;  /* 0x00000024000c7c82 */ /* 0x000fe20008000000 */
[----:B------:R-:W-:Y:S01]  /*69b0*/  @!UP0 UIADD3 UR8, UPT, UPT, UR5, 0x800, URZ ;  /* 0x0000080005088890 */ /* 0x000fe2000fffe0ff */
[----:B------:R-:W-:Y:S01]  /*69c0*/  SHF.L.U32 R0, R15, 0x1f, RZ ;  /* 0x0000001f0f007819 */ /* 0x000fe200000006ff */
[----:B------:R-:W-:Y:S01]  /*69d0*/  VOTEU.ALL UP0, P1 ;  /* 0x0000000000ff7886 */ /* 0x000fe20000800000 */
[----:B------:R-:W-:Y:S06]  /*69e0*/  ULEA UR5, UR6, UR24, 0x3 ;  /* 0x0000001806057291 */ /* 0x000fec000f8e18ff */
[----:B------:R1:W-:Y:S01]  /*69f0*/  @!UP0 UTMALDG.3D [UR8], [UR18], desc[UR22] ;  /* 0x00001608120085b4 */ /* 0x0003e20008011000 */
[----:B------:R1:W-:Y:S01]  /*6a00*/  @!P1 SYNCS.ARRIVE.TRANS64.RED.A0TR RZ, [UR4+0x320], R6 ;  /* 0x00032006ffff99a7 */ /* 0x0003e20008300404 */
[----:B------:R-:W-:Y:S01]  /*6a10*/  SYNCS.ARRIVE.TRANS64.RED.A1T0 RZ, [UR20], RZ ;  /* 0x000000ffffff79a7 */ /* 0x000fe20008100414 */
[----:B------:R-:W3:Y:S02]  /*6a20*/  SYNCS.PHASECHK.TRANS64.TRYWAIT P0, [UR5+0x338], R0 ;  /* 0x00033800ff0075a7 */ /* 0x000ee40008001105 */
[----:B-1-3--:R-:W-:Y:S05]  /*6a30*/  @!P0 BRA `(.L_x_129) ;  /* 0x0000004000b08947 */ /* 0x00afea0003800000 */
.L_x_293:
[----:B------:R-:W-:Y:S01]  /*6a40*/  UIADD3 UR9, UPT, UPT, UR5, 0x320, URZ ;  /* 0x0000032005097890 */ /* 0x000fe2000fffe0ff */
[----:B-1----:R-:W-:Y:S01]  /*6a50*/  @!P1 IADD3 R6, P0, PT, R16, 0x580, RZ ;  /* 0x0000058010069810 */ /* 0x002fe20007f1e0ff */
[----:B------:R-:W-:Y:S01]  /*6a60*/  UPLOP3.LUT UP3, UPT, UPT, UPT, UPT, 0x80, 0x8 ;  /* 0x000000000008789c */ /* 0x000fe20003f6f070 */
[----:B------:R-:W-:Y:S01]  /*6a70*/  R2UR UR23, R54 ;  /* 0x00000000361772ca */ /* 0x000fe200000e0000 */
[----:B------:R-:W-:Y:S01]  /*6a80*/  UMOV UR20, 0x0 ;  /* 0x0000000000147882 */ /* 0x000fe20000000000 */
[----:B------:R-:W-:Y:S01]  /*6a90*/  @!P1 R2UR UR7, R6 ;  /* 0x00000000060792ca */ /* 0x000fe200000e0000 */
[----:B------:R-:W-:Y:S01]  /*6aa0*/  @!P1 IMAD.X R0, RZ, RZ, R17, P0 ;  /* 0x000000ffff009224 */ /* 0x000fe200000e0611 */
[----:B------:R-:W-:Y:S01]  /*6ab0*/  UMOV UR21, 0x10000000 ;  /* 0x1000000000157882 */ /* 0x000fe20000000000 */
[----:B------:R-:W-:Y:S01]  /*6ac0*/  UMOV UR12, UR36 ;  /* 0x00000024000c7c82 */ /* 0x000fe20008000000 */
[----:B------:R-:W-:Y:S01]  /*6ad0*/  VOTEU.ALL UP0, P1 ;  /* 0x0000000000ff7886 */ /* 0x000fe20000800000 */
[----:B------:R-:W-:Y:S01]  /*6ae0*/  R2UR UR22, R55 ;  /* 0x00000000371672ca */ /* 0x000fe200000e0000 */
[----:B------:R-:W-:Y:S01]  /*6af0*/  UMOV UR36, UR25 ;  /* 0x0000001900247c82 */ /* 0x000fe20008000000 */
[----:B------:R-:W-:Y:S02]  /*6b00*/  @!P1 R2UR UR4, R0 ;  /* 0x00000000000492ca */ /* 0x000fe400000e0000 */
[----:B------:R-:W-:Y:S01]  /*6b10*/  @!UP0 UIADD3 UR10, UPT, UPT, UR10, 0x20, URZ ;  /* 0x000000200a0a8890 */ /* 0x000fe2000fffe0ff */
[C---:B------:R-:W-:Y:S01]  /*6b20*/  ISETP.NE.AND P0, PT, R14.reuse, 0x2, PT ;  /* 0x000000020e00780c */ /* 0x040fe20003f05270 */
[----:B------:R-:W-:Y:S02]  /*6b30*/  UIADD3 UR32, UPT, UPT, UR13, UR23, URZ ;  /* 0x000000170d207290 */ /* 0x000fe4000fffe0ff */
[----:B------:R-:W-:Y:S01]  /*6b40*/  IMAD.U32 R8, RZ, RZ, UR7 ;  /* 0x00000007ff087e24 */ /* 0x000fe2000f8e00ff */
[----:B------:R-:W-:Y:S02]  /*6b50*/  SEL R0, RZ, 0x1, P0 ;  /* 0x00000001ff007807 */ /* 0x000fe40000000000 */
[----:B------:R-:W-:Y:S02]  /*6b60*/  SEL R14, R14, RZ, P0 ;  /* 0x000000ff0e0e7207 */ /* 0x000fe40000000000 */
[----:B------:R-:W-:Y:S01]  /*6b70*/  @!P1 R2UR UR18, R8 ;  /* 0x00000000081292ca */ /* 0x000fe200000e0000 */
[----:B------:R-:W-:Y:S01]  /*6b80*/  UIADD3 UR29, UPT, UPT, UR14, UR22, URZ ;  /* 0x000000160e1d7290 */ /* 0x000fe2000fffe0ff */
[----:B------:R-:W-:Y:S01]  /*6b90*/  IMAD.U32 R9, RZ, RZ, UR4 ;  /* 0x00000004ff097e24 */ /* 0x000fe2000f8e00ff */
[----:B------:R-:W-:Y:S01]  /*6ba0*/  @!UP0 ULEA UR4, UR6, UR24, 0xd ;  /* 0x0000001806048291 */ /* 0x000fe2000f8e68ff */
[----:B------:R-:W-:Y:S03]  /*6bb0*/  LOP3.LUT R13, R13, R0, RZ, 0x3c, !PT ;  /* 0x000000000d0d7212 */ /* 0x000fe600078e3cff */
[----:B------:R-:W-:Y:S01]  /*6bc0*/  @!P1 R2UR UR19, R9 ;  /* 0x00000000091392ca */ /* 0x000fe200000e0000 */
[----:B------:R-:W-:Y:S01]  /*6bd0*/  @!UP0 UIADD3 UR8, UPT, UPT, UR4, 0x800, URZ ;  /* 0x0000080004088890 */ /* 0x000fe2000fffe0ff */
[----:B------:R-:W-:Y:S01]  /*6be0*/  VOTEU.ALL UP0, P1 ;  /* 0x0000000000ff7886 */ /* 0x000fe20000800000 */
[----:B------:R-:W-:Y:S10]  /*6bf0*/  UPRMT UR4, UR54, 0x654, UR9 ;  /* 0x0000065436047896 */ /* 0x000ff40008000009 */
[----:B------:R1:W-:Y:S01]  /*6c00*/  @!UP0 UTMALDG.3D [UR8], [UR18], desc[UR20] ;  /* 0x00001408120085b4 */ /* 0x0003e20008011000 */
[----:B------:R3:W-:Y:S01]  /*6c10*/  @!P1 SYNCS.ARRIVE.TRANS64.RED.A0TR RZ, [UR5+0x320], R7 ;  /* 0x00032007ffff99a7 */ /* 0x0007e20008300405 */
[----:B------:R-:W-:Y:S01]  /*6c20*/  SYNCS.ARRIVE.TRANS64.RED.A1T0 RZ, [UR4], RZ ;  /* 0x000000ffffff79a7 */ /* 0x000fe20008100404 */
[----:B------:R-:W-:Y:S04]  /*6c30*/  UIADD3 UR4, UPT, UPT, UR6, 0x1, URZ ;  /* 0x0000000106047890 */ /* 0x000fe8000fffe0ff */
[----:B------:R-:W-:Y:S04]  /*6c40*/  UISETP.NE.AND UP0, UPT, UR4, 0x3, UPT ;  /* 0x000000030400788c */ /* 0x000fe8000bf05270 */
[----:B------:R-:W-:Y:S06]  /*6c50*/  USEL UR5, URZ, 0x1, UP0 ;  /* 0x00000001ff057887 */ /* 0x000fec0008000000 */
[----:B------:R-:W-:Y:S01]  /*6c60*/  LOP3.LUT R15, R15, UR5, RZ, 0x3c, !PT ;  /* 0x000000050f0f7c12 */ /* 0x000fe2000f8e3cff */
[----:B-1----:R-:W-:Y:S01]  /*6c70*/  USEL UR12, UR4, URZ, UP0 ;  /* 0x000000ff040c7287 */ /* 0x002fe20008000000 */
[----:B------:R-:W-:Y:S11]  /*6c80*/  BRA.U UP1, `(.L_x_130) ;  /* 0xfffffff101f07547 */ /* 0x000ff6000b83ffff */
[----:B------:R-:W-:Y:S01]  /*6c90*/  UIADD3 UR24, UPT, UPT, UR24, 0x338, URZ ;  /* 0x0000033818187890 */ /* 0x000fe2000fffe0ff */
[----:B------:R-:W-:-:S03]  /*6ca0*/  SHF.L.U32 R2, R15, 0x1f, RZ ;  /* 0x0000001f0f027819 */ /* 0x000fc600000006ff */
[----:B------:R-:W-:-:S09]  /*6cb0*/  ULEA UR4, UR12, UR24, 0x3 ;  /* 0x000000180c047291 */ /* 0x000fd2000f8e18ff */
[----:B------:R-:W1:Y:S02]  /*6cc0*/  SYNCS.PHASECHK.TRANS64.TRYWAIT P0, [UR4], R2 ;  /* 0x00000002ff0075a7 */ /* 0x000e640008001104 */
[----:B-1----:R-:W-:Y:S05]  /*6cd0*/  @!P0 BRA `(.L_x_131) ;  /* 0x0000004000208947 */ /* 0x002fea0003800000 */
.L_x_295:
        /* <DEDUP_REMOVED lines=9> */
.L_x_297:
[----:B------:R-:W-:-:S04]  /*6d70*/  UIADD3 UR4, UPT, UPT, UR4, 0x1, URZ ;  /* 0x0000000104047890 */ /* 0x000fc8000fffe0ff */
[----:B------:R-:W-:-:S04]  /*6d80*/  UISETP.NE.AND UP0, UPT, UR4, 0x3, UPT ;  /* 0x000000030400788c */ /* 0x000fc8000bf05270 */
[----:B------:R-:W-:Y:S02]  /*6d90*/  USEL UR5, URZ, 0x1, UP0 ;  /* 0x00000001ff057887 */ /* 0x000fe40008000000 */
[----:B------:R-:W-:-:S04]  /*6da0*/  USEL UR4, UR4, URZ, UP0 ;  /* 0x000000ff04047287 */ /* 0x000fc80008000000 */
[----:B------:R-:W-:Y:S01]  /*6db0*/  ULEA UR4, UR4, UR24, 0x3 ;  /* 0x0000001804047291 */ /* 0x000fe2000f8e18ff */
[----:B-1----:R-:W-:-:S04]  /*6dc0*/  LOP3.LUT R2, R15, UR5, RZ, 0x3c, !PT ;  /* 0x000000050f027c12 */ /* 0x002fc8000f8e3cff */
[----:B------:R-:W-:Y:S01]  /*6dd0*/  SHF.L.U32 R2, R2, 0x1f, RZ ;  /* 0x0000001f02027819 */ /* 0x000fe200000006ff */
[----:B------:R-:W-:-:S07]  /*6de0*/  IMAD.U32 R0, RZ, RZ, UR4 ;  /* 0x00000004ff007e24 */ /* 0x000fce000f8e00ff */
.L_x_133:
[----:B-1----:R1:W4:Y:S02]  /*6df0*/  SYNCS.PHASECHK.TRANS64.TRYWAIT P0, [R0+URZ], R2 ;  /* 0x00000002000075a7 */ /* 0x00232400080011ff */
[----:B----4-:R-:W-:Y:S05]  /*6e00*/  @!P0 NANOSLEEP.SYNCS 0x989680 ;  /* 0x009896800000895d */ /* 0x010fea0003900000 */
[----:B------:R-:W4:Y:S02]  /*6e10*/  @!P0 SYNCS.PHASECHK.TRANS64 P0, [R0+URZ], R2 ;  /* 0x00000002000085a7 */ /* 0x000f2400080010ff */
[----:B--2-4-:R-:W-:Y:S05]  /*6e20*/  @P0 EXIT ;  /* 0x000000000000094d */ /* 0x014fea0003800000 */
[----:B------:R-:W-:Y:S05]  /*6e30*/  BRA `(.L_x_133) ;  /* 0xfffffffc00ec7947 */ /* 0x000fea000383ffff */
.L_x_121:
[----:B------:R-:W-:-:S06]  /*6e40*/  UISETP.GE.AND UP0, UPT, UR22, 0x4, UPT ;  /* 0x000000041600788c */ /* 0x000fcc000bf06270 */
[----:B------:R-:W-:-:S13]  /*6e50*/  PLOP3.LUT P0, PT, PT, PT, UP0, 0x80, 0x8 ;  /* 0x000000000008781c */ /* 0x000fda0003f0f008 */
[----:B-1----:R-:W-:Y:S05]  /*6e60*/  @!P0 EXIT ;  /* 0x000000000000894d */ /* 0x002fea0003800000 */
[----:B------:R-:W-:Y:S01]  /*6e70*/  BAR.SYNC.DEFER_BLOCKING 0x6, 0xa0 ;  /* 0x0182800000007b1d */ /* 0x000fe20000010000 */
[C---:B------:R-:W-:Y:S01]  /*6e80*/  IMAD.SHL.U32 R4, R63.reuse, 0x20, RZ ;  /* 0x000000203f047824 */ /* 0x040fe200078e00ff */
[C---:B------:R-:W-:Y:S01]  /*6e90*/  R2P PR, R63.reuse, 0x6 ;  /* 0x000000063f007804 */ /* 0x040fe20000000000 */
[C---:B------:R-:W-:Y:S01]  /*6ea0*/  IMAD.SHL.U32 R2, R63.reuse, 0x4, RZ ;  /* 0x000000043f027824 */ /* 0x040fe200078e00ff */
[----:B------:R-:W-:Y:S01]  /*6eb0*/  CS2R R58, SRZ ;  /* 0x00000000003a7805 */ /* 0x000fe2000001ff00 */
[C---:B------:R-:W-:Y:S01]  /*6ec0*/  IMAD.U32 R23, R63.reuse, 0x10000, RZ ;  /* 0x000100003f177824 */ /* 0x040fe200078e00ff */
[----:B------:R-:W-:Y:S01]  /*6ed0*/  UMOV UR44, 0x400 ;  /* 0x00000400002c7882 */ /* 0x000fe20000000000 */
[----:B------:R-:W1:Y:S01]  /*6ee0*/  LDCU.64 UR4, c[0x0][0x890] ;  /* 0x00011200ff0477ac */ /* 0x000e620008000a00 */
[----:B------:R-:W2:Y:S01]  /*6ef0*/  LDC.64 R50, c[0x0][0x8b0] ;  /* 0x00022c00ff327b82 */ /* 0x000ea20000000a00 */
[C---:B------:R-:W-:Y:S01]  /*6f00*/  LOP3.LUT R3, R4.reuse, 0xe0, RZ, 0xc0, !PT ;  /* 0x000000e004037812 */ /* 0x040fe200078ec0ff */
[----:B------:R-:W-:Y:S01]  /*6f10*/  IMAD.SHL.U32 R27, R63, 0x10, RZ ;  /* 0x000000103f1b7824 */ /* 0x000fe200078e00ff */
[----:B------:R-:W-:Y:S01]  /*6f20*/  ULEA UR44, UR54, UR44, 0x18 ;  /* 0x0000002c362c7291 */ /* 0x000fe2000f8ec0ff */
[----:B------:R-:W-:Y:S01]  /*6f30*/  LOP3.LUT R4, R4, 0x100, RZ, 0xc0, !PT ;  /* 0x0000010004047812 */ /* 0x000fe200078ec0ff */
[----:B------:R-:W-:Y:S01]  /*6f40*/  IMAD.MOV.U32 R62, RZ, RZ, 0x8 ;  /* 0x00000008ff3e7424 */ /* 0x000fe200078e00ff */
[----:B------:R-:W-:Y:S01]  /*6f50*/  LOP3.LUT R2, R3, 0x1c, R2, 0xf8, !PT ;  /* 0x0000001c03027812 */ /* 0x000fe200078ef802 */
[----:B------:R-:W-:Y:S01]  /*6f60*/  IMAD.MOV.U32 R61, RZ, RZ, 0x10 ;  /* 0x00000010ff3d7424 */ /* 0x000fe200078e00ff */
[----:B------:R-:W3:Y:S01]  /*6f70*/  LDC.64 R48, c[0x0][0x8a8] ;  /* 0x00022a00ff307b82 */ /* 0x000ee20000000a00 */
[----:B------:R-:W-:Y:S01]  /*6f80*/  SHF.R.U32.HI R3, RZ, 0x2, R63 ;  /* 0x00000002ff037819 */ /* 0x000fe2000001163f */
[----:B------:R-:W-:Y:S01]  /*6f90*/  IMAD.MOV.U32 R22, RZ, RZ, RZ ;  /* 0x000000ffff167224 */ /* 0x000fe200078e00ff */
[----:B------:R-:W-:Y:S01]  /*6fa0*/  LOP3.LUT R23, R23, 0x600000, RZ, 0xc0, !PT ;  /* 0x0060000017177812 */ /* 0x000fe200078ec0ff */
[----:B------:R-:W-:Y:S01]  /*6fb0*/  IMAD.MOV.U32 R60, RZ, RZ, RZ ;  /* 0x000000ffff3c7224 */ /* 0x000fe200078e00ff */
[----:B------:R-:W-:Y:S01]  /*6fc0*/  LOP3.LUT R27, R4, 0x600, R27, 0xf8, !PT ;  /* 0x00000600041b7812 */ /* 0x000fe200078ef81b */
[----:B------:R-:W4:Y:S01]  /*6fd0*/  LDCU UR63, c[0x0][0x370] ;  /* 0x00006e00ff3f77ac */ /* 0x000f220008000800 */
[----:B------:R-:W-:Y:S01]  /*6fe0*/  LOP3.LUT R2, R2, 0x4, R3, 0x78, !PT ;  /* 0x0000000402027812 */ /* 0x000fe200078e7803 */
[----:B------:R-:W4:Y:S01]  /*6ff0*/  LDS R0, [UR44+0x410] ;  /* 0x0004102cff007984 */ /* 0x000f220008000800 */
[----:B-1----:R-:W-:Y:S01]  /*7000*/  IMAD.U32 R65, RZ, RZ, UR4 ;  /* 0x00000004ff417e24 */ /* 0x002fe2000f8e00ff */
[----:B------:R-:W-:Y:S01]  /*7010*/  UIADD3 UR4, UPT, UPT, UR44, 0x800, URZ ;  /* 0x000008002c047890 */ /* 0x000fe2000fffe0ff */
[----:B------:R-:W-:Y:S01]  /*7020*/  LOP3.LUT R27, R27, R2, RZ, 0xfc, !PT ;  /* 0x000000021b1b7212 */ /* 0x000fe200078efcff */
[----:B------:R-:W-:Y:S01]  /*7030*/  IMAD.U32 R64, RZ, RZ, UR5 ;  /* 0x00000005ff407e24 */ /* 0x000fe2000f8e00ff */
[----:B------:R-:W-:Y:S01]  /*7040*/  LOP3.LUT R63, R63, 0x60, RZ, 0xc0, !PT ;  /* 0x000000603f3f7812 */ /* 0x000fe200078ec0ff */
[----:B------:R-:W1:Y:S01]  /*7050*/  LDCU UR41, c[0x0][0xb0c] ;  /* 0x00016180ff2977ac */ /* 0x000e620008000800 */
[----:B------:R-:W-:Y:S01]  /*7060*/  SEL R62, R62, 0xfffffff8, !P1 ;  /* 0xfffffff83e3e7807 */ /* 0x000fe20004800000 */
[----:B------:R-:W-:Y:S01]  /*7070*/  IMAD.U32 R67, RZ, RZ, UR4 ;  /* 0x00000004ff437e24 */ /* 0x000fe2000f8e00ff */
[----:B------:R-:W-:Y:S01]  /*7080*/  SEL R61, R61, 0xfffffff0, !P2 ;  /* 0xfffffff03d3d7807 */ /* 0x000fe20005000000 */
[----:B------:R-:W1:Y:S01]  /*7090*/  LDCU UR39, c[0x0][0xb30] ;  /* 0x00016600ff2777ac */ /* 0x000e620008000800 */
[----:B------:R-:W1:Y:S01]  /*70a0*/  LDCU.64 UR60, c[0x0][0x888] ;  /* 0x00011100ff3c77ac */ /* 0x000e620008000a00 */
[----:B------:R-:W1:Y:S01]  /*70b0*/  LDCU.64 UR42, c[0x0][0xb28] ;  /* 0x00016500ff2a77ac */ /* 0x000e620008000a00 */
[----:B------:R-:W1:Y:S01]  /*70c0*/  LDCU.128 UR56, c[0x0][0xb10] ;  /* 0x00016200ff3877ac */ /* 0x000e620008000c00 */
[----:B------:R-:W1:Y:S01]  /*70d0*/  LDCU UR62, c[0x0][0x374] ;  /* 0x00006e80ff3e77ac */ /* 0x000e620008000800 */
[----:B------:R-:W-:Y:S01]  /*70e0*/  UMOV UR55, 0x1 ;  /* 0x0000000100377882 */ /* 0x000fe20000000000 */
[----:B------:R-:W-:Y:S01]  /*70f0*/  UMOV UR46, URZ ;  /* 0x000000ff002e7c82 */ /* 0x000fe20008000000 */
[----:B------:R-:W-:Y:S01]  /*7100*/  UMOV UR53, URZ ;  /* 0x000000ff00357c82 */ /* 0x000fe20008000000 */
[----:B------:R-:W-:Y:S01]  /*7110*/  UMOV UR52, URZ ;  /* 0x000000ff00347c82 */ /* 0x000fe20008000000 */
[----:B-1234-:R-:W-:-:S07]  /*7120*/  IMAD.IADD R23, R0, 0x1, R23 ;  /* 0x0000000100177824 */ /* 0x01efce00078e0217 */
.L_x_164:
[C---:B------:R-:W-:Y:S02]  /*7130*/  LEA R0, R58.reuse, UR44, 0x3 ;  /* 0x0000002c3a007c11 */ /* 0x040fe4000f8e18ff */
[----:B------:R-:W-:Y:S02]  /*7140*/  SHF.L.U32 R2, R59, 0x1f, RZ ;  /* 0x0000001f3b027819 */ /* 0x000fe400000006ff */
[----:B------:R-:W-:Y:S02]  /*7150*/  LEA R4, R58, UR44, 0x4 ;  /* 0x0000002c3a047c11 */ /* 0x000fe4000f8e20ff */
[----:B------:R-:W1:Y:S02]  /*7160*/  SYNCS.PHASECHK.TRANS64.TRYWAIT P0, [R0+URZ+0x360], R2 ;  /* 0x00036002000075a7 */ /* 0x000e6400080011ff */
[----:B-1----:R-:W-:Y:S05]  /*7170*/  @!P0 BRA `(.L_x_134) ;  /* 0x0000003c00288947 */ /* 0x002fea0003800000 */
.L_x_298:
[----:B------:R-:W-:Y:S01]  /*7180*/  R2UR UR7, R66 ;  /* 0x00000000420772ca */ /* 0x000fe200000e0000 */
[----:B------:R-:W2:Y:S01]  /*7190*/  LDS.128 R4, [R4+0x3f0] ;  /* 0x0003f00004047984 */ /* 0x000ea20000000c00 */
[----:B-1----:R-:W-:Y:S01]  /*71a0*/  VIADD R0, R0, 0x370 ;  /* 0x0000037000007836 */ /* 0x002fe20000000000 */
[----:B------:R-:W-:Y:S04]  /*71b0*/  UISETP.GE.AND UP0, UPT, UR40, 0x1, UPT ;  /* 0x000000012800788c */ /* 0x000fe8000bf06270 */
[----:B------:R-:W-:Y:S01]  /*71c0*/  PRMT R0, RZ, 0x654, R0 ;  /* 0x00000654ff007816 */ /* 0x000fe20000000000 */
[----:B------:R-:W-:Y:S01]  /*71d0*/  @!PT LDS RZ, [RZ] ;  /* 0x00000000fffff984 */ /* 0x000fe20000000800 */
[----:B------:R-:W-:Y:S01]  /*71e0*/  @!PT LDS RZ, [RZ] ;  /* 0x00000000fffff984 */ /* 0x000fe20000000800 */
[----:B------:R-:W-:Y:S01]  /*71f0*/  @!PT LDS RZ, [RZ] ;  /* 0x00000000fffff984 */ /* 0x000fe20000000800 */
[----:B------:R-:W-:Y:S01]  /*7200*/  @!PT LDS RZ, [RZ] ;  /* 0x00000000fffff984 */ /* 0x000fe20000000800 */
[----:B------:R1:W-:Y:S06]  /*7210*/  MEMBAR.ALL.CTA ;  /* 0x0000000000007992 */ /* 0x0003ec0000008000 */
[----:B-1----:R-:W1:Y:S02]  /*7220*/  FENCE.VIEW.ASYNC.S ;  /* 0x00000000000073c6 */ /* 0x002e640000000000 */
[----:B-1----:R1:W-:Y:S01]  /*7230*/  SYNCS.ARRIVE.TRANS64.RED.A1T0 RZ, [R0+URZ], RZ ;  /* 0x000000ff00ff79a7 */ /* 0x0023e200081004ff */
[----:B--2---:R-:W-:Y:S11]  /*7240*/  LOP3.LUT P0, RZ, R6, 0x1, RZ, 0xc0, !PT ;  /* 0x0000000106ff7812 */ /* 0x004ff6000780c0ff */
[----:B------:R-:W-:Y:S02]  /*7250*/  @!UPT UIADD3 URZ, UPT, UPT, URZ, URZ, URZ ;  /* 0x000000fffffff290 */ /* 0x000fe4000fffe0ff */
[----:B------:R-:W-:Y:S01]  /*7260*/  VOTEU.ANY UP1, P0 ;  /* 0x0000000000ff7886 */ /* 0x000fe20000020100 */
[----:B------:R-:W-:Y:S01]  /*7270*/  PLOP3.LUT P0, PT, PT, PT, UP1, 0x80, 0x8 ;  /* 0x000000000008781c */ /* 0x000fe20003f0f018 */
[----:B------:R-:W-:Y:S06]  /*7280*/  UP2UR UR4, UPR, URZ, 0x2 ;  /* 0x00000002ff047883 */ /* 0x000fec0008000000 */
[----:B------:R-:W-:Y:S06]  /*7290*/  IMAD.U32 R68, RZ, RZ, UR4 ;  /* 0x00000004ff447e24 */ /* 0x000fec000f8e00ff */
[----:B------:R-:W-:Y:S02]  /*72a0*/  @P0 SHF.R.U32.HI R2, RZ, 0x10, R5 ;  /* 0x00000010ff020819 */ /* 0x000fe40000011605 */
[----:B------:R-:W-:Y:S02]  /*72b0*/  @P0 MOV R3, R4 ;  /* 0x0000000400030202 */ /* 0x000fe40000000f00 */
[----:B------:R-:W-:Y:S02]  /*72c0*/  @P0 R2UR UR4, R2 ;  /* 0x00000000020402ca */ /* 0x000fe400000e0000 */
[----:B------:R-:W-:Y:S02]  /*72d0*/  @P0 LOP3.LUT R4, R5, 0xffff, RZ, 0xc0, !PT ;  /* 0x0000ffff05040812 */ /* 0x000fe400078ec0ff */
[----:B------:R-:W-:Y:S02]  /*72e0*/  @P0 R2UR UR6, R3 ;  /* 0x00000000030602ca */ /* 0x000fe400000e0000 */
[----:B------:R-:W-:Y:S07]  /*72f0*/  @P0 R2UR UR5, R4 ;  /* 0x00000000040502ca */ /* 0x000fee00000e0000 */
[----:B------:R-:W-:Y:S02]  /*7300*/  @UP1 UMOV UR7, UR4 ;  /* 0x0000000400071c82 */ /* 0x000fe40008000000 */
[----:B------:R-:W-:Y:S02]  /*7310*/  IMAD.U32 R66, RZ, RZ, UR7 ;  /* 0x00000007ff427e24 */ /* 0x000fe4000f8e00ff */
[----:B------:R-:W-:Y:S02]  /*7320*/  @UP1 UMOV UR38, UR6 ;  /* 0x0000000600261c82 */ /* 0x000fe40008000000 */
[----:B------:R-:W-:Y:S01]  /*7330*/  @UP1 UMOV UR37, UR5 ;  /* 0x0000000500251c82 */ /* 0x000fe20008000000 */
[----:B-1----:R-:W-:Y:S05]  /*7340*/  BRA.U !UP0, `(.L_x_135) ;  /* 0x0000000108cc7547 */ /* 0x002fea000b800000 */
[----:B------:R-:W1:Y:S01]  /*7350*/  LDCU UR12, c[0x0][0xb20] ;  /* 0x00016400ff0c77ac */ /* 0x000e620008000800 */
[----:B------:R-:W-:Y:S02]  /*7360*/  UIMAD.WIDE.U32 UR4, UR62, UR59, URZ ;  /* 0x0000003b3e0472a5 */ /* 0x000fe4000f8e00ff */
[----:B------:R-:W-:Y:S02]  /*7370*/  UIMAD.WIDE.U32 UR6, UR63, UR56, URZ ;  /* 0x000000383f0672a5 */ /* 0x000fe4000f8e00ff */
[----:B------:R-:W-:Y:S02]  /*7380*/  UISETP.NE.AND UP0, UPT, UR58, 0x1, UPT ;  /* 0x000000013a00788c */ /* 0x000fe4000bf05270 */
[----:B------:R-:W-:Y:S02]  /*7390*/  UIMAD.WIDE.U32 UR8, UR37, UR59, URZ ;  /* 0x0000003b250872a5 */ /* 0x000fe4000f8e00ff */
[----:B------:R-:W-:Y:S02]  /*73a0*/  UIMAD.WIDE.U32 UR10, UR38, UR56, URZ ;  /* 0x00000038260a72a5 */ /* 0x000fe4000f8e00ff */
[----:B------:R-:W-:Y:S02]  /*73b0*/  UISETP.NE.AND UP1, UPT, UR41, 0x1, UPT ;  /* 0x000000012900788c */ /* 0x000fe4000bf25270 */
[----:B------:R-:W-:Y:S01]  /*73c0*/  UISETP.NE.AND UP2, UPT, UR40, 0x1, UPT ;  /* 0x000000012800788c */ /* 0x000fe2000bf45270 */
[----:B------:R-:W-:Y:S02]  /*73d0*/  UMOV UR4, UR5 ;  /* 0x0000000500047c82 */ /* 0x000fe40008000000 */
[----:B-1----:R-:W-:Y:S03]  /*73e0*/  USHF.R.U32.HI UR5, URZ, UR12, UR4 ;  /* 0x0000000cff057299 */ /* 0x002fe60008011604 */
[----:B------:R-:W-:Y:S02]  /*73f0*/  UMOV UR4, UR7 ;  /* 0x0000000700047c82 */ /* 0x000fe40008000000 */
[----:B------:R-:W-:Y:S02]  /*7400*/  USHF.R.U32.HI UR7, URZ, UR57, UR4 ;  /* 0x00000039ff077299 */ /* 0x000fe40008011604 */
[----:B------:R-:W-:Y:S02]  /*7410*/  USEL UR4, UR62, UR5, !UP0 ;  /* 0x000000053e047287 */ /* 0x000fe4000c000000 */
[----:B------:R-:W-:Y:S01]  /*7420*/  USEL UR7, UR63, UR7, !UP1 ;  /* 0x000000073f077287 */ /* 0x000fe2000c800000 */
[----:B------:R-:W-:Y:S01]  /*7430*/  UMOV UR5, UR9 ;  /* 0x0000000900057c82 */ /* 0x000fe20008000000 */
[----:B------:R-:W-:Y:S02]  /*7440*/  UIMAD.WIDE.U32 UR8, UR4, UR42, URZ ;  /* 0x0000002a040872a5 */ /* 0x000fe4000f8e00ff */
[----:B------:R-:W-:Y:S03]  /*7450*/  USHF.R.U32.HI UR6, URZ, UR12, UR5 ;  /* 0x0000000cff067299 */ /* 0x000fe60008011605 */
[----:B------:R-:W-:Y:S01]  /*7460*/  UMOV UR5, UR11 ;  /* 0x0000000b00057c82 */ /* 0x000fe20008000000 */
[----:B------:R-:W-:Y:S02]  /*7470*/  UIMAD.WIDE.U32 UR10, UR7, UR42, URZ ;  /* 0x0000002a070a72a5 */ /* 0x000fe4000f8e00ff */
[----:B------:R-:W-:Y:S02]  /*7480*/  USHF.R.U32.HI UR12, URZ, UR57, UR5 ;  /* 0x00000039ff0c7299 */ /* 0x000fe40008011605 */
[----:B------:R-:W-:Y:S01]  /*7490*/  USEL UR6, UR37, UR6, !UP0 ;  /* 0x0000000625067287 */ /* 0x000fe2000c000000 */
[----:B------:R-:W-:Y:S02]  /*74a0*/  UMOV UR5, UR9 ;  /* 0x0000000900057c82 */ /* 0x000fe40008000000 */
[----:B------:R-:W-:Y:S01]  /*74b0*/  UMOV UR10, UR11 ;  /* 0x0000000b000a7c82 */ /* 0x000fe20008000000 */
[----:B------:R-:W-:Y:S02]  /*74c0*/  @UP2 USHF.R.U32.HI UR4, URZ, UR43, UR5 ;  /* 0x0000002bff042299 */ /* 0x000fe40008011605 */
[----:B------:R-:W-:Y:S02]  /*74d0*/  @UP2 USHF.R.U32.HI UR7, URZ, UR43, UR10 ;  /* 0x0000002bff072299 */ /* 0x000fe4000801160a */
[----:B------:R-:W-:Y:S02]  /*74e0*/  UIMAD UR4, UR40, UR4, URZ ;  /* 0x00000004280472a4 */ /* 0x000fe4000f8e02ff */
[----:B------:R-:W-:Y:S02]  /*74f0*/  UIMAD.WIDE.U32 UR10, UR6, UR42, URZ ;  /* 0x0000002a060a72a5 */ /* 0x000fe4000f8e00ff */
[----:B------:R-:W-:Y:S02]  /*7500*/  USEL UR5, UR38, UR12, !UP1 ;  /* 0x0000000c26057287 */ /* 0x000fe4000c800000 */
[----:B------:R-:W-:Y:S02]  /*7510*/  UIMAD UR8, UR40, UR7, URZ ;  /* 0x00000007280872a4 */ /* 0x000fe4000f8e02ff */
[----:B------:R-:W-:Y:S03]  /*7520*/  UISETP.GE.AND UP0, UPT, UR6, UR4, UPT ;  /* 0x000000040600728c */ /* 0x000fe6000bf06270 */
[----:B------:R-:W-:Y:S01]  /*7530*/  UMOV UR4, UR11 ;  /* 0x0000000b00047c82 */ /* 0x000fe20008000000 */
[----:B------:R-:W-:Y:S02]  /*7540*/  UISETP.GE.OR UP0, UPT, UR5, UR8, UP0 ;  /* 0x000000080500728c */ /* 0x000fe40008706670 */
[----:B------:R-:W-:Y:S02]  /*7550*/  USHF.R.U32.HI UR4, URZ, UR43, UR4 ;  /* 0x0000002bff047299 */ /* 0x000fe40008011604 */
[----:B------:R-:W-:Y:S02]  /*7560*/  UIMAD.WIDE.U32 UR8, UR5, UR42, URZ ;  /* 0x0000002a050872a5 */ /* 0x000fe4000f8e00ff */
[----:B------:R-:W-:Y:S02]  /*7570*/  USEL UR11, UR6, UR4, !UP2 ;  /* 0x00000004060b7287 */ /* 0x000fe4000d000000 */
[----:B------:R-:W-:Y:S02]  /*7580*/  UIADD3 UR8, UPT, UPT, -UR5, URZ, URZ ;  /* 0x000000ff05087290 */ /* 0x000fe4000fffe1ff */
[----:B------:R-:W-:Y:S01]  /*7590*/  UIADD3 UR10, UPT, UPT, -UR11, URZ, URZ ;  /* 0x000000ff0b0a7290 */ /* 0x000fe2000fffe1ff */
[----:B------:R-:W-:Y:S01]  /*75a0*/  @!UP0 UMOV UR4, UR9 ;  /* 0x0000000900048c82 */ /* 0x000fe20008000000 */
[----:B------:R-:W-:Y:S02]  /*75b0*/  UIADD3 UR9, UPT, UPT, -UR6, URZ, URZ ;  /* 0x000000ff06097290 */ /* 0x000fe4000fffe1ff */
[----:B------:R-:W-:Y:S02]  /*75c0*/  @!UP0 USHF.R.U32.HI UR4, URZ, UR43, UR4 ;  /* 0x0000002bff048299 */ /* 0x000fe40008011604 */
[----:B------:R-:W-:Y:S02]  /*75d0*/  UIMAD UR10, UR40, UR10, UR6 ;  /* 0x0000000a280a72a4 */ /* 0x000fe4000f8e0206 */
[----:B------:R-:W-:Y:S04]  /*75e0*/  @!UP0 USEL UR4, UR5, UR4, !UP2 ;  /* 0x0000000405048287 */ /* 0x000fe8000d000000 */
[----:B------:R-:W-:Y:S02]  /*75f0*/  @!UP0 UIMAD UR10, UR7, UR10, UR4 ;  /* 0x0000000a070a82a4 */ /* 0x000fe4000f8e0204 */
[----:B------:R-:W-:Y:S02]  /*7600*/  @!UP0 UIADD3 UR11, UPT, UPT, UR11, -UR4, URZ ;  /* 0x800000040b0b8290 */ /* 0x000fe4000fffe0ff */
[----:B------:R-:W-:Y:S02]  /*7610*/  UIMAD UR7, UR41, UR8, UR38 ;  /* 0x00000008290772a4 */ /* 0x000fe4000f8e0226 */
[----:B------:R-:W-:Y:S02]  /*7620*/  @!UP0 UIMAD UR6, UR11, UR40, UR5 ;  /* 0x000000280b0682a4 */ /* 0x000fe4000f8e0205 */
[----:B------:R-:W-:Y:S01]  /*7630*/  UIMAD UR4, UR58, UR9, UR37 ;  /* 0x000000093a0472a4 */ /* 0x000fe2000f8e0225 */
[----:B------:R-:W-:Y:S02]  /*7640*/  @!UP0 UMOV UR5, UR10 ;  /* 0x0000000a00058c82 */ /* 0x000fe40008000000 */
[----:B------:R-:W-:Y:S02]  /*7650*/  UIMAD UR38, UR5, UR41, UR7 ;  /* 0x00000029052672a4 */ /* 0x000fe4000f8e0207 */
[----:B------:R-:W-:Y:S11]  /*7660*/  UIMAD UR37, UR6, UR58, UR4 ;  /* 0x0000003a062572a4 */ /* 0x000ff6000f8e0204 */
[----:B------:R-:W-:Y:S01]  /*7670*/  @!UPT UIADD3 URZ, UPT, UPT, URZ, URZ, URZ ;  /* 0x000000fffffff290 */ /* 0x000fe2000fffe0ff */
.L_x_135:
[----:B------:R-:W-:Y:S01]  /*7680*/  UISETP.NE.AND UP0, UPT, UR39, 0x1, UPT ;  /* 0x000000012700788c */ /* 0x000fe2000bf05270 */
[----:B------:R-:W-:Y:S01]  /*7690*/  R2UR UR11, R67 ;  /* 0x00000000430b72ca */ /* 0x000fe200000e0000 */
[----:B------:R-:W-:Y:S01]  /*76a0*/  USHF.L.U32 UR50, UR29, 0x6, URZ ;  /* 0x000000061d327899 */ /* 0x000fe200080006ff */
[----:B------:R-:W-:Y:S01]  /*76b0*/  IADD3 R58, PT, PT, R58, 0x1, RZ ;  /* 0x000000013a3a7810 */ /* 0x000fe20007ffe0ff */
[----:B------:R-:W-:Y:S07]  /*76c0*/  USHF.L.U32 UR49, UR32, 0x6, URZ ;  /* 0x0000000620317899 */ /* 0x000fee00080006ff */
[----:B------:R-:W1:Y:S01]  /*76d0*/  @!UP0 LDCU.128 UR12, c[0x0][0xb10] ;  /* 0x00016200ff0c87ac */ /* 0x000e620008000c00 */
[----:B------:R-:W2:Y:S01]  /*76e0*/  @!UP0 LDCU UR5, c[0x0][0xb0c] ;  /* 0x00016180ff0587ac */ /* 0x000ea20008000800 */
[----:B------:R-:W3:Y:S01]  /*76f0*/  @!UP0 LDCU UR10, c[0x0][0xb20] ;  /* 0x00016400ff0a87ac */ /* 0x000ee20008000800 */
[----:B-1----:R-:W-:Y:S02]  /*7700*/  UIMAD.WIDE.U32 UR8, UR38, UR12, URZ ;  /* 0x0000000c260872a5 */ /* 0x002fe4000f8e00ff */
[----:B------:R-:W-:Y:S02]  /*7710*/  UIMAD.WIDE.U32 UR6, UR37, UR15, URZ ;  /* 0x0000000f250672a5 */ /* 0x000fe4000f8e00ff */
[----:B------:R-:W-:Y:S03]  /*7720*/  @!UP0 UISETP.NE.AND UP1, UPT, UR14, 0x1, UPT ;  /* 0x000000010e00888c */ /* 0x000fe6000bf25270 */
[----:B------:R-:W-:Y:S01]  /*7730*/  @!UP0 UMOV UR4, UR9 ;  /* 0x0000000900048c82 */ /* 0x000fe20008000000 */
[----:B--2---:R-:W-:Y:S02]  /*7740*/  @!UP0 UISETP.NE.AND UP2, UPT, UR5, 0x1, UPT ;  /* 0x000000010500888c */ /* 0x004fe4000bf45270 */
[----:B------:R-:W-:Y:S01]  /*7750*/  @!UP0 USHF.R.U32.HI UR4, URZ, UR13, UR4 ;  /* 0x0000000dff048299 */ /* 0x000fe20008011604 */
[----:B------:R-:W-:Y:S02]  /*7760*/  @!UP0 UMOV UR6, UR7 ;  /* 0x0000000700068c82 */ /* 0x000fe40008000000 */
[----:B---3--:R-:W-:Y:S02]  /*7770*/  @!UP0 USHF.R.U32.HI UR6, URZ, UR10, UR6 ;  /* 0x0000000aff068299 */ /* 0x008fe40008011606 */
[----:B------:R-:W-:Y:S02]  /*7780*/  @!UP0 USEL UR7, UR38, UR4, !UP2 ;  /* 0x0000000426078287 */ /* 0x000fe4000d000000 */
[----:B------:R-:W-:Y:S04]  /*7790*/  @!UP0 USEL UR6, UR37, UR6, !UP1 ;  /* 0x0000000625068287 */ /* 0x000fe8000c800000 */
[----:B------:R-:W-:Y:S02]  /*77a0*/  @!UP0 UIADD3 UR4, UPT, UPT, -UR7, UR6, URZ ;  /* 0x0000000607048290 */ /* 0x000fe4000fffe1ff */
[----:B------:R-:W-:Y:S02]  /*77b0*/  @!UP0 UIADD3 UR6, UPT, UPT, UR7, -UR6, URZ ;  /* 0x8000000607068290 */ /* 0x000fe4000fffe0ff */
[----:B------:R-:W-:Y:S02]  /*77c0*/  @!UP0 UIMAD UR38, UR4, UR5, UR38 ;  /* 0x00000005042682a4 */ /* 0x000fe4000f8e0226 */
[----:B------:R-:W-:Y:S02]  /*77d0*/  @!UP0 UIMAD UR37, UR6, UR14, UR37 ;  /* 0x0000000e062582a4 */ /* 0x000fe4000f8e0225 */
[----:B------:R-:W-:Y:S09]  /*77e0*/  ULOP3.LUT UP0, URZ, UR11, 0x3f0, URZ, 0xc0, !UPT ;  /* 0x000003f00bff7892 */ /* 0x000ff2000f80c0ff */
[----:B------:R-:W-:Y:S05]  /*77f0*/  BRA.U !UP0, `(.L_x_136) ;  /* 0x00000001087c7547 */ /* 0x000fea000b800000 */
[----:B------:R-:W1:Y:S01]  /*7800*/  LDCU.64 UR8, c[0x4][0x80] ;  /* 0x01001000ff0877ac */ /* 0x000e620008000a00 */
[----:B------:R-:W-:Y:S01]  /*7810*/  MOV R2, 0x0 ;  /* 0x0000000000027802 */ /* 0x000fe20000000f00 */
[----:B------:R-:W-:Y:S02]  /*7820*/  HFMA2 R12, -RZ, RZ, 0, 5.9604644775390625e-08 ;  /* 0x00000001ff0c7431 */ /* 0x000fe400000001ff */
[----:B------:R-:W-:Y:S01]  /*7830*/  IMAD.MOV.U32 R8, RZ, RZ, 0x70 ;  /* 0x00000070ff087424 */ /* 0x000fe200078e00ff */
[----:B------:R2:W3:Y:S01]  /*7840*/  LDC.64 R14, c[0x4][R2] ;  /* 0x01000000020e7b82 */ /* 0x0004e20000000a00 */
[----:B------:R-:W4:Y:S01]  /*7850*/  LDCU.64 UR6, c[0x4][0x88] ;  /* 0x01001100ff0677ac */ /* 0x000f220008000a00 */
[----:B------:R-:W-:Y:S01]  /*7860*/  IMAD.MOV.U32 R13, RZ, RZ, RZ ;  /* 0x000000ffff0d7224 */ /* 0x000fe200078e00ff */
[----:B------:R-:W2:Y:S01]  /*7870*/  LDCU.64 UR4, c[0x4][0x8] ;  /* 0x01000100ff0477ac */ /* 0x000ea20008000a00 */
[----:B-1----:R-:W-:Y:S01]  /*7880*/  MOV R5, UR9 ;  /* 0x0000000900057c02 */ /* 0x002fe20008000f00 */
[----:B------:R-:W-:Y:S01]  /*7890*/  IMAD.U32 R4, RZ, RZ, UR8 ;  /* 0x00000008ff047e24 */ /* 0x000fe2000f8e00ff */
[----:B----4-:R-:W-:Y:S01]  /*78a0*/  MOV R7, UR7 ;  /* 0x0000000700077c02 */ /* 0x010fe20008000f00 */
[----:B------:R-:W-:Y:S01]  /*78b0*/  IMAD.U32 R6, RZ, RZ, UR6 ;  /* 0x00000006ff067e24 */ /* 0x000fe2000f8e00ff */
[----:B--2---:R-:W-:Y:S01]  /*78c0*/  MOV R11, UR5 ;  /* 0x00000005000b7c02 */ /* 0x004fe20008000f00 */
[----:B------:R-:W-:Y:S02]  /*78d0*/  IMAD.U32 R10, RZ, RZ, UR4 ;  /* 0x00000004ff0a7e24 */ /* 0x000fe4000f8e00ff */
[----:B------:R-:W-:Y:S07]  /*78e0*/  LEPC R20, `(.L_x_137) ;  /* 0x000000001014794e */ /* 0x000fee0000000000 */
[----:B---3-5:R-:W-:Y:S05]  /*78f0*/  CALL.ABS.NOINC R14 ;  /* 0x000000000e007343 */ /* 0x028fea0003c00000 */
.L_x_137:
[----:B------:R-:W1:Y:S01]  /*7900*/  LDCU.64 UR8, c[0x4][0x80] ;  /* 0x01001000ff0877ac */ /* 0x000e620008000a00 */
[----:B------:R-:W2:Y:S01]  /*7910*/  LDC.64 R2, c[0x4][R2] ;  /* 0x0100000002027b82 */ /* 0x000ea20000000a00 */
[----:B------:R-:W-:Y:S02]  /*7920*/  HFMA2 R12, -RZ, RZ, 0, 5.9604644775390625e-08 ;  /* 0x00000001ff0c7431 */ /* 0x000fe400000001ff */
[----:B------:R-:W-:Y:S02]  /*7930*/  IMAD.MOV.U32 R8, RZ, RZ, 0x70 ;  /* 0x00000070ff087424 */ /* 0x000fe400078e00ff */
[----:B------:R-:W-:Y:S01]  /*7940*/  IMAD.MOV.U32 R13, RZ, RZ, RZ ;  /* 0x000000ffff0d7224 */ /* 0x000fe200078e00ff */
[----:B------:R-:W3:Y:S01]  /*7950*/  LDCU.64 UR6, c[0x4][0x88] ;  /* 0x01001100ff0677ac */ /* 0x000ee20008000a00 */
[----:B------:R-:W4:Y:S01]  /*7960*/  LDCU.64 UR4, c[0x4][0x8] ;  /* 0x01000100ff0477ac */ /* 0x000f220008000a00 */
[----:B-1----:R-:W-:Y:S02]  /*7970*/  MOV R4, UR8 ;  /* 0x0000000800047c02 */ /* 0x002fe40008000f00 */
[----:B------:R-:W-:Y:S02]  /*7980*/  MOV R5, UR9 ;  /* 0x0000000900057c02 */ /* 0x000fe40008000f00 */
[----:B---3--:R-:W-:Y:S01]  /*7990*/  MOV R7, UR7 ;  /* 0x0000000700077c02 */ /* 0x008fe20008000f00 */
[----:B------:R-:W-:Y:S01]  /*79a0*/  IMAD.U32 R6, RZ, RZ, UR6 ;  /* 0x00000006ff067e24 */ /* 0x000fe2000f8e00ff */
[----:B----4-:R-:W-:Y:S01]  /*79b0*/  MOV R11, UR5 ;  /* 0x00000005000b7c02 */ /* 0x010fe20008000f00 */
[----:B------:R-:W-:Y:S02]  /*79c0*/  IMAD.U32 R10, RZ, RZ, UR4 ;  /* 0x00000004ff0a7e24 */ /* 0x000fe4000f8e00ff */
[----:B------:R-:W-:Y:S07]  /*79d0*/  LEPC R20, `(.L_x_136) ;  /* 0x000000001014794e */ /* 0x000fee0000000000 */
[----:B--2---:R-:W-:Y:S05]  /*79e0*/  CALL.ABS.NOINC R2 ;  /* 0x0000000002007343 */ /* 0x004fea0003c00000 */
.L_x_136:
[----:B------:R-:W-:Y:S02]  /*79f0*/  R2UR UR6, R56 ;  /* 0x00000000380672ca */ /* 0x000fe400000e0000 */
[----:B------:R-:W-:Y:S02]  /*7a00*/  R2UR UR5, R65 ;  /* 0x00000000410572ca */ /* 0x000fe400000e0000 */
[----:B------:R-:W-:Y:S02]  /*7a10*/  R2UR UR4, R64 ;  /* 0x00000000400472ca */ /* 0x000fe400000e0000 */
[----:B------:R-:W-:Y:S02]  /*7a20*/  ISETP.NE.U32.AND P4, PT, R50, RZ, PT ;  /* 0x000000ff3200720c */ /* 0x000fe40003f85070 */
[----:B------:R-:W-:Y:S02]  /*7a30*/  ISETP.NE.U32.AND P2, PT, RZ, UR60, PT ;  /* 0x0000003cff007c0c */ /* 0x000fe4000bf45070 */
[----:B------:R-:W-:Y:S02]  /*7a40*/  ISETP.NE.AND.EX P4, PT, R51, RZ, PT, P4 ;  /* 0x000000ff3300720c */ /* 0x000fe40003f85340 */
[----:B------:R-:W-:Y:S01]  /*7a50*/  ISETP.NE.AND.EX P2, PT, RZ, UR61, PT, P2 ;  /* 0x0000003dff007c0c */ /* 0x000fe2000bf45320 */
[----:B------:R-:W-:Y:S02]  /*7a60*/  UISETP.NE.AND UP2, UPT, UR6, URZ, UPT ;  /* 0x000000ff0600728c */ /* 0x000fe4000bf45270 */
[----:B------:R-:W-:Y:S04]  /*7a70*/  UISETP.NE.U32.AND UP0, UPT, UR5, URZ, UPT ;  /* 0x000000ff0500728c */ /* 0x000fe8000bf05070 */
[----:B------:R-:W-:Y:S01]  /*7a80*/  UISETP.NE.AND.EX UP1, UPT, UR4, URZ, UPT, UP0 ;  /* 0x000000ff0400728c */ /* 0x000fe2000bf25300 */
[----:B------:R-:W-:Y:S01]  /*7a90*/  PLOP3.LUT P1, PT, PT, PT, UP2, 0x80, 0x8 ;  /* 0x000000000008781c */ /* 0x000fe20003f2f028 */
[----:B------:R-:W-:Y:S03]  /*7aa0*/  UPLOP3.LUT UP0, UPT, UPT, UPT, UPT, 0x40, 0x4 ;  /* 0x000000000004789c */ /* 0x000fe60003f0e870 */
[----:B------:R-:W-:Y:S06]  /*7ab0*/  @UP2 UPLOP3.LUT UP0, UPT, UPT, UPT, UP1, 0x80, 0x8 ;  /* 0x000000000008289c */ /* 0x000fec0003f0f010 */
[----:B------:R-:W-:Y:S01]  /*7ac0*/  PLOP3.LUT P0, PT, PT, PT, UP0, 0x80, 0x8 ;  /* 0x000000000008781c */ /* 0x000fe20003f0f008 */
[----:B------:R-:W-:Y:S01]  /*7ad0*/  @!UPT UIADD3 URZ, UPT, UPT, URZ, URZ, URZ ;  /* 0x000000fffffff290 */ /* 0x000fe2000fffe0ff */
[----:B------:R-:W-:Y:S11]  /*7ae0*/  BRA.U !UP1, `(.L_x_138) ;  /* 0x0000000109407547 */ /* 0x000ff6000b800000 */
[----:B------:R-:W-:Y:S01]  /*7af0*/  UISETP.NE.U32.AND UP0, UPT, UR60, URZ, UPT ;  /* 0x000000ff3c00728c */ /* 0x000fe2000bf05070 */
[----:B------:R-:W-:Y:S01]  /*7b00*/  R2UR UR6, R65 ;  /* 0x00000000410672ca */ /* 0x000fe200000e0000 */
[----:B------:R-:W1:Y:S01]  /*7b10*/  LDCU.64 UR8, c[0x0][0x358] ;  /* 0x00006b00ff0877ac */ /* 0x000e620008000a00 */
[----:B------:R-:W-:Y:S02]  /*7b20*/  HFMA2 R52, -RZ, RZ, 0, 5.9604644775390625e-08 ;  /* 0x00000001ff347431 */ /* 0x000fe400000001ff */
[----:B------:R-:W-:Y:S01]  /*7b30*/  IMAD.MOV.U32 R0, RZ, RZ, 0x1 ;  /* 0x00000001ff007424 */ /* 0x000fe200078e00ff */
[----:B------:R-:W-:Y:S06]  /*7b40*/  UISETP.NE.AND.EX UP0, UPT, UR61, URZ, UPT, UP0 ;  /* 0x000000ff3d00728c */ /* 0x000fec000bf05300 */
[----:B------:R-:W-:Y:S05]  /*7b50*/  PLOP3.LUT P3, PT, PT, PT, UP0, 0x80, 0x8 ;  /* 0x000000000008781c */ /* 0x000fea0003f6f008 */
[----:B------:R-:W2:Y:S01]  /*7b60*/  @UP0 LDCU.64 UR4, c[0x0][0x888] ;  /* 0x00011100ff0407ac */ /* 0x000ea20008000a00 */
[----:B------:R-:W-:Y:S07]  /*7b70*/  @UP0 UIMAD UR6, UR36, UR6, URZ ;  /* 0x00000006240602a4 */ /* 0x000fee000f8e02ff */
[----:B------:R-:W-:Y:S01]  /*7b80*/  @!P3 PRMT R52, R0, 0x7610, R52 ;  /* 0x000076100034b816 */ /* 0x000fe20000000034 */
[----:B--2---:R-:W-:Y:S06]  /*7b90*/  @UP0 UIMAD.WIDE UR4, UR6, 0x4, UR4 ;  /* 0x00000004060408a5 */ /* 0x004fec000f8e0204 */
[----:B------:R-:W-:Y:S02]  /*7ba0*/  IMAD.U32 R2, RZ, RZ, UR4 ;  /* 0x00000004ff027e24 */ /* 0x000fe4000f8e00ff */
[----:B------:R-:W-:Y:S03]  /*7bb0*/  IMAD.U32 R3, RZ, RZ, UR5 ;  /* 0x00000005ff037e24 */ /* 0x000fe6000f8e00ff */
[----:B------:R-:W2:Y:S02]  /*7bc0*/  @!UP0 LDCU UR4, c[0x0][0x880] ;  /* 0x00011000ff0487ac */ /* 0x000ea40008000800 */
[----:B-1---5:R1:W5:Y:S02]  /*7bd0*/  @P3 LDG.E R26, desc[UR8][R2.64] ;  /* 0x00000008021a3981 */ /* 0x022364000c1e1900 */
[----:B-12---:R-:W-:Y:S02]  /*7be0*/  @!P3 MOV R26, UR4 ;  /* 0x00000004001abc02 */ /* 0x006fe40008000f00 */
.L_x_138:
[----:B------:R-:W-:Y:S05]  /*7bf0*/  @!P4 BRA `(.L_x_139) ;  /* 0x000000000024c947 */ /* 0x000fea0003800000 */
[----:B------:R-:W-:Y:S01]  /*7c00*/  ISETP.NE.U32.AND P3, PT, R48, RZ, PT ;  /* 0x000000ff3000720c */ /* 0x000fe20003f65070 */
[----:B------:R-:W1:Y:S03]  /*7c10*/  LDCU.64 UR4, c[0x0][0x358] ;  /* 0x00006b00ff0477ac */ /* 0x000e660008000a00 */
[----:B------:R-:W-:Y:S11]  /*7c20*/  ISETP.NE.AND.EX P3, PT, R49, RZ, PT, P3 ;  /* 0x000000ff3100720c */ /* 0x000ff60003f65330 */
[----:B------:R-:W-:Y:S02]  /*7c30*/  @!UPT UIADD3 URZ, UPT, UPT, URZ, URZ, URZ ;  /* 0x000000fffffff290 */ /* 0x000fe4000fffe0ff */
[----:B------:R-:W2:Y:S01]  /*7c40*/  @P3 LDC.64 R2, c[0x0][0x8a8] ;  /* 0x00022a00ff023b82 */ /* 0x000ea20000000a00 */
[----:B------:R-:W-:Y:S04]  /*7c50*/  @P3 IMAD R0, R50, UR36, RZ ;  /* 0x0000002432003c24 */ /* 0x000fe8000f8e02ff */
[----:B--2---:R-:W-:Y:S05]  /*7c60*/  @P3 IMAD.WIDE R2, R0, 0x4, R2 ;  /* 0x0000000400023825 */ /* 0x004fea00078e0202 */
[----:B-1---5:R1:W5:Y:S02]  /*7c70*/  @P3 LDG.E R24, desc[UR4][R2.64] ;  /* 0x0000000402183981 */ /* 0x022364000c1e1900 */
[----:B-1----:R-:W2:Y:S02]  /*7c80*/  @!P3 LDC R24, c[0x0][0x8a0] ;  /* 0x00022800ff18bb82 */ /* 0x002ea40000000800 */
.L_x_139:
[----:B-----5:R-:W-:Y:S01]  /*7c90*/  FSETP.NEU.AND P3, PT, R26, RZ, PT ;  /* 0x000000ff1a00720b */ /* 0x020fe20003f6d000 */
[----:B------:R-:W-:Y:S01]  /*7ca0*/  IMAD.U32 R2, RZ, RZ, UR46 ;  /* 0x0000002eff027e24 */ /* 0x000fe2000f8e00ff */
[----:B------:R-:W-:Y:S01]  /*7cb0*/  SEL R5, RZ, 0xffffffff, P2 ;  /* 0xffffffffff057807 */ /* 0x000fe20001000000 */
[----:B------:R-:W-:Y:S01]  /*7cc0*/  ULOP3.LUT UR4, UR55, 0x1, URZ, 0x3c, !UPT ;  /* 0x0000000137047892 */ /* 0x000fe2000f8e3cff */
[----:B------:R-:W-:Y:S01]  /*7cd0*/  @P1 LOP3.LUT P2, RZ, R52, 0xff, RZ, 0xc0, !PT ;  /* 0x000000ff34ff1812 */ /* 0x000fe2000784c0ff */
[----:B------:R-:W-:Y:S01]  /*7ce0*/  BSSY B1, `(.L_x_140) ;  /* 0x000004b000017945 */ /* 0x000fe20003800000 */
[----:B------:R-:W-:Y:S01]  /*7cf0*/  @P1 SEL R0, RZ, 0xffffffff, P3 ;  /* 0xffffffffff001807 */ /* 0x000fe20001800000 */
[----:B------:R-:W-:Y:S01]  /*7d00*/  IMAD.MOV.U32 R75, RZ, RZ, 0x1 ;  /* 0x00000001ff4b7424 */ /* 0x000fe200078e00ff */
[----:B------:R-:W-:Y:S01]  /*7d10*/  LEA R2, R2, UR44, 0x3 ;  /* 0x0000002c02027c11 */ /* 0x000fe2000f8e18ff */
[----:B------:R-:W-:Y:S01]  /*7d20*/  IMAD.U32 R73, RZ, RZ, UR4 ;  /* 0x00000004ff497e24 */ /* 0x000fe2000f8e00ff */
[----:B------:R-:W-:Y:S01]  /*7d30*/  @P0 SEL R0, R5, R0, !P2 ;  /* 0x0000000005000207 */ /* 0x000fe20005000000 */
[----:B------:R-:W-:Y:S01]  /*7d40*/  IMAD.U32 R74, RZ, RZ, UR46 ;  /* 0x0000002eff4a7e24 */ /* 0x000fe2000f8e00ff */
[----:B------:R-:W-:Y:S02]  /*7d50*/  LEA R72, R22, UR44, 0x3 ;  /* 0x0000002c16487c11 */ /* 0x000fe4000f8e18ff */
[----:B------:R-:W-:Y:S02]  /*7d60*/  CS2R R46, SRZ ;  /* 0x00000000002e7805 */ /* 0x000fe4000001ff00 */
[----:B------:R-:W-:Y:S02]  /*7d70*/  @P1 LOP3.LUT R0, R0, 0x1, RZ, 0xc0, !PT ;  /* 0x0000000100001812 */ /* 0x000fe400078ec0ff */
[----:B------:R-:W-:Y:S02]  /*7d80*/  CS2R R44, SRZ ;  /* 0x00000000002c7805 */ /* 0x000fe4000001ff00 */
[----:B------:R-:W-:Y:S02]  /*7d90*/  SHF.L.U32 R3, R60, 0x1f, RZ ;  /* 0x0000001f3c037819 */ /* 0x000fe400000006ff */
[----:B------:R-:W-:Y:S02]  /*7da0*/  CS2R R42, SRZ ;  /* 0x00000000002a7805 */ /* 0x000fe4000001ff00 */
[----:B------:R-:W-:Y:S02]  /*7db0*/  ISETP.NE.U32.OR P5, PT, R0, 0x1, !P1 ;  /* 0x000000010000780c */ /* 0x000fe40004fa5470 */
[----:B------:R-:W-:Y:S02]  /*7dc0*/  CS2R R40, SRZ ;  /* 0x0000000000287805 */ /* 0x000fe4000001ff00 */
[----:B------:R-:W-:Y:S02]  /*7dd0*/  PLOP3.LUT P2, PT, PT, PT, UP1, 0x80, 0x8 ;  /* 0x000000000008781c */ /* 0x000fe40003f4f018 */
[----:B------:R-:W-:Y:S02]  /*7de0*/  CS2R R38, SRZ ;  /* 0x0000000000267805 */ /* 0x000fe4000001ff00 */
[----:B------:R-:W-:Y:S02]  /*7df0*/  LEA.HI R25, R22, R22, RZ, 0x1 ;  /* 0x0000001616197211 */ /* 0x000fe400078f08ff */
[----:B------:R-:W-:Y:S02]  /*7e00*/  CS2R R36, SRZ ;  /* 0x0000000000247805 */ /* 0x000fe4000001ff00 */
[----:B------:R-:W-:Y:S02]  /*7e10*/  LOP3.LUT P4, R57, R52, 0xff, RZ, 0xc0, !PT ;  /* 0x000000ff34397812 */ /* 0x000fe4000788c0ff */
[----:B------:R-:W-:Y:S02]  /*7e20*/  CS2R R34, SRZ ;  /* 0x0000000000227805 */ /* 0x000fe4000001ff00 */
[----:B------:R-:W-:Y:S02]  /*7e30*/  SEL R4, RZ, 0xffffffff, P3 ;  /* 0xffffffffff047807 */ /* 0x000fe40001800000 */
[----:B------:R-:W-:Y:S02]  /*7e40*/  CS2R R32, SRZ ;  /* 0x0000000000207805 */ /* 0x000fe4000001ff00 */
[----:B------:R-:W-:Y:S02]  /*7e50*/  P2R R69, PR, RZ, 0x20 ;  /* 0x00000020ff457803 */ /* 0x000fe40000000000 */
[----:B------:R-:W-:Y:S02]  /*7e60*/  @P5 SHF.L.U32 R0, R73, 0x1f, RZ ;  /* 0x0000001f49005819 */ /* 0x000fe400000006ff */
[----:B------:R-:W-:Y:S02]  /*7e70*/  @P2 SEL R4, R5, R4, !P4 ;  /* 0x0000000405042207 */ /* 0x000fe40006000000 */
[----:B------:R1:W3:Y:S02]  /*7e80*/  @P5 SYNCS.PHASECHK.TRANS64.TRYWAIT P1, [R2+URZ+0x320], R0 ;  /* 0x00032000020055a7 */ /* 0x0002e400080211ff */
[----:B------:R-:W-:Y:S04]  /*7e90*/  LOP3.LUT R4, R4, 0x1, RZ, 0xc0, !PT ;  /* 0x0000000104047812 */ /* 0x000fe800078ec0ff */
[----:B------:R-:W-:Y:S04]  /*7ea0*/  ISETP.NE.U32.AND P2, PT, R4, 0x1, PT ;  /* 0x000000010400780c */ /* 0x000fe80003f45070 */
[----:B------:R-:W-:Y:S01]  /*7eb0*/  P2R R76, PR, RZ, 0x4 ;  /* 0x00000004ff4c7803 */ /* 0x000fe20000000000 */
[----:B------:R4:W2:Y:S01]  /*7ec0*/  SYNCS.PHASECHK.TRANS64.TRYWAIT P0, [R72+URZ+0x380], R3 ;  /* 0x00038003480075a7 */ /* 0x0008a200080011ff */
[C---:B-1----:R-:W-:Y:S01]  /*7ed0*/  IMAD.SHL.U32 R0, R25.reuse, 0x20, RZ ;  /* 0x0000002019007824 */ /* 0x042fe200078e00ff */
[----:B------:R-:W-:Y:S04]  /*7ee0*/  LOP3.LUT R25, R25, 0xffe, RZ, 0xc0, !PT ;  /* 0x00000ffe19197812 */ /* 0x000fe800078ec0ff */
[----:B------:R-:W-:Y:S01]  /*7ef0*/  LOP3.LUT R0, R0, 0xffffffc0, RZ, 0xc0, !PT ;  /* 0xffffffc000007812 */ /* 0x000fe200078ec0ff */
[----:B------:R-:W-:Y:S04]  /*7f00*/  IMAD.IADD R25, R22, 0x1, -R25 ;  /* 0x0000000116197824 */ /* 0x000fe800078e0a19 */
[----:B------:R-:W-:Y:S04]  /*7f10*/  IMAD.IADD R0, R23, 0x1, R0 ;  /* 0x0000000117007824 */ /* 0x000fe800078e0200 */
[----:B------:R-:W-:Y:S01]  /*7f20*/  IMAD R25, R25, 0x100000, R0 ;  /* 0x0010000019197824 */ /* 0x000fe200078e0200 */
[----:B---3--:R-:W-:Y:S01]  /*7f30*/  @P5 SEL R75, RZ, 0x1, !P1 ;  /* 0x00000001ff4b5807 */ /* 0x008fe20004800000 */
[----:B----4-:R-:W-:Y:S06]  /*7f40*/  @!P5 BRA `(.L_x_141) ;  /* 0x000000000090d947 */ /* 0x010fec0003800000 */
[----:B------:R-:W-:Y:S01]  /*7f50*/  HFMA2 R39, -RZ, RZ, 0, 0 ;  /* 0x00000000ff277431 */ /* 0x000fe200000001ff */
[----:B------:R-:W-:Y:S01]  /*7f60*/  ISETP.NE.AND P1, PT, R75, RZ, PT ;  /* 0x000000ff4b00720c */ /* 0x000fe20003f25270 */
[----:B------:R-:W-:Y:S01]  /*7f70*/  IMAD.U32 R5, RZ, RZ, UR46 ;  /* 0x0000002eff057e24 */ /* 0x000fe2000f8e00ff */
[----:B------:R-:W-:Y:S11]  /*7f80*/  BSSY B0, `(.L_x_142) ;  /* 0x0000005000007945 */ /* 0x000ff60003800000 */
[----:B------:R-:W-:Y:S05]  /*7f90*/  @P1 BRA `(.L_x_143) ;  /* 0x00000000000c1947 */ /* 0x000fea0003800000 */
[----:B------:R-:W-:Y:S04]  /*7fa0*/  SHF.L.U32 R0, R73, 0x1f, RZ ;  /* 0x0000001f49007819 */ /* 0x000fe800000006ff */
[----:B------:R-:W1:Y:S02]  /*7fb0*/  SYNCS.PHASECHK.TRANS64.TRYWAIT P1, [R2+URZ+0x320], R0 ;  /* 0x00032000020075a7 */ /* 0x000e6400080211ff */
[----:B-1----:R-:W-:Y:S05]  /*7fc0*/  @!P1 BRA `(.L_x_144) ;  /* 0x0000002c00a89947 */ /* 0x002fea0003800000 */
.L_x_143:
[----:B------:R-:W-:Y:S05]  /*7fd0*/  BSYNC B0 ;  /* 0x0000000000007941 */ /* 0x000fea0003800000 */
.L_x_142:
[----:B------:R-:W-:Y:S01]  /*7fe0*/  ISETP.NE.AND P1, PT, R76, RZ, PT ;  /* 0x000000ff4c00720c */ /* 0x000fe20003f25270 */
[----:B------:R-:W-:Y:S01]  /*7ff0*/  IMAD.MOV.U32 R38, RZ, RZ, RZ ;  /* 0x000000ffff267224 */ /* 0x000fe200078e00ff */
[----:B------:R-:W-:Y:S02]  /*8000*/  CS2R R36, SRZ ;  /* 0x0000000000247805 */ /* 0x000fe4000001ff00 */
[----:B------:R-:W-:Y:S02]  /*8010*/  CS2R R34, SRZ ;  /* 0x0000000000227805 */ /* 0x000fe4000001ff00 */
[----:B------:R-:W-:Y:S02]  /*8020*/  CS2R R32, SRZ ;  /* 0x0000000000207805 */ /* 0x000fe4000001ff00 */
[----:B------:R-:W-:Y:S02]  /*8030*/  CS2R R42, SRZ ;  /* 0x00000000002a7805 */ /* 0x000fe4000001ff00 */
[----:B------:R-:W-:Y:S02]  /*8040*/  CS2R R40, SRZ ;  /* 0x0000000000287805 */ /* 0x000fe4000001ff00 */
[----:B------:R-:W-:Y:S02]  /*8050*/  CS2R R46, SRZ ;  /* 0x00000000002e7805 */ /* 0x000fe4000001ff00 */
[----:B------:R-:W-:Y:S01]  /*8060*/  CS2R R44, SRZ ;  /* 0x00000000002c7805 */ /* 0x000fe2000001ff00 */
[----:B------:R-:W-:Y:S01]  /*8070*/  @P1 IMAD R5, R5, 0x800, R27 ;  /* 0x0000080005051824 */ /* 0x000fe200078e021b */
[----:B------:R-:W-:Y:S05]  /*8080*/  @P1 WARPSYNC.ALL ;  /* 0x0000000000001948 */ /* 0x000fea0003800000 */
[----:B------:R-:W-:Y:S01]  /*8090*/  @P1 LEA R5, R5, UR44, 0x2 ;  /* 0x0000002c05051c11 */ /* 0x000fe2000f8e10ff */
[----:B------:R-:W-:Y:S04]  /*80a0*/  UIADD3 UR4, UPT, UPT, UR46, 0x1, URZ ;  /* 0x000000012e047890 */ /* 0x000fe8000fffe0ff */
[----:B------:R3:W4:Y:S01]  /*80b0*/  @P1 LDSM.16.M88.4 R32, [R5+0x800] ;  /* 0x000800000520183b */ /* 0x0007220000000200 */
[----:B------:R-:W-:Y:S01]  /*80c0*/  @P1 VIADD R4, R5, 0x800 ;  /* 0x0000080005041836 */ /* 0x000fe20000000000 */
[----:B------:R-:W-:Y:S01]  /*80d0*/  UISETP.NE.AND UP0, UPT, UR4, 0x3, UPT ;  /* 0x000000030400788c */ /* 0x000fe2000bf05270 */
[C-C-:B-1----:R-:W-:Y:S02]  /*80e0*/  @P1 IMAD R2, R62.reuse, 0x4, R5.reuse ;  /* 0x000000043e021824 */ /* 0x142fe400078e0205 */
[C---:B------:R-:W-:Y:S01]  /*80f0*/  @P1 IMAD R4, R61.reuse, 0x4, R4 ;  /* 0x000000043d041824 */ /* 0x040fe200078e0204 */
[----:B------:R-:W-:Y:S01]  /*8100*/  USEL UR5, URZ, 0x1, UP0 ;  /* 0x00000001ff057887 */ /* 0x000fe20008000000 */
[----:B------:R-:W-:Y:S01]  /*8110*/  @P1 IMAD R0, R61, 0x4, R5 ;  /* 0x000000043d001824 */ /* 0x000fe200078e0205 */
[----:B------:R3:W1:Y:S01]  /*8120*/  @P1 LDSM.16.M88.4 R36, [R2+0x800] ;  /* 0x000800000224183b */ /* 0x0006620000000200 */
[----:B------:R-:W-:Y:S01]  /*8130*/  @P1 IMAD R4, R62, 0x4, R4 ;  /* 0x000000043e041824 */ /* 0x000fe200078e0204 */
[----:B------:R-:W-:Y:S02]  /*8140*/  USEL UR4, UR4, URZ, UP0 ;  /* 0x000000ff04047287 */ /* 0x000fe40008000000 */
[----:B------:R3:W1:Y:S01]  /*8150*/  @P1 LDSM.16.M88.4 R40, [R0+0x800] ;  /* 0x000800000028183b */ /* 0x0006620000000200 */
[----:B------:R-:W-:Y:S03]  /*8160*/  LOP3.LUT R73, R73, UR5, RZ, 0x3c, !PT ;  /* 0x0000000549497c12 */ /* 0x000fe6000f8e3cff */
[----:B------:R3:W1:Y:S01]  /*8170*/  @P1 LDSM.16.M88.4 R44, [R4] ;  /* 0x00000000042c183b */ /* 0x0006620000000200 */
[----:B------:R-:W-:Y:S03]  /*8180*/  IMAD.U32 R74, RZ, RZ, UR4 ;  /* 0x00000004ff4a7e24 */ /* 0x000fe6000f8e00ff */
.L_x_141:
[----:B------:R-:W-:Y:S05]  /*8190*/  BSYNC B1 ;  /* 0x0000000000017941 */ /* 0x000fea0003800000 */
.L_x_140:
[----:B---3--:R-:W-:Y:S04]  /*81a0*/  SHF.R.U32.HI R0, RZ, 0x15, R25 ;  /* 0x00000015ff007819 */ /* 0x008fe80000011619 */
[----:B------:R-:W-:Y:S01]  /*81b0*/  LOP3.LUT P1, RZ, R0, 0x3, R53, 0x48, !PT ;  /* 0x0000000300ff7812 */ /* 0x000fe20007824835 */
[----:B------:R-:W-:Y:S01]  /*81c0*/  @!UPT UIADD3 URZ, UPT, UPT, URZ, URZ, URZ ;  /* 0x000000fffffff290 */ /* 0x000fe2000fffe0ff */
[----:B--2---:R-:W-:Y:S11]  /*81d0*/  @P0 BRA `(.L_x_145) ;  /* 0x0000000000080947 */ /* 0x004ff60003800000 */
[----:B------:R-:W2:Y:S02]  /*81e0*/  SYNCS.PHASECHK.TRANS64.TRYWAIT P0, [R72+URZ+0x380], R3 ;  /* 0x00038003480075a7 */ /* 0x000ea400080011ff */
[----:B--2---:R-:W-:Y:S05]  /*81f0*/  @!P0 BRA `(.L_x_146) ;  /* 0x0000002c00308947 */ /* 0x004fea0003800000 */
.L_x_145:
[----:B------:R-:W-:Y:S05]  /*8200*/  @!P1 BRA `(.L_x_147) ;  /* 0x0000000000409947 */ /* 0x000fea0003800000 */
[----:B------:R-:W3:Y:S01]  /*8210*/  LDCU.64 UR8, c[0x4][0x70] ;  /* 0x01000e00ff0877ac */ /* 0x000ee20008000a00 */
[----:B--2---:R-:W-:Y:S01]  /*8220*/  MOV R3, 0x0 ;  /* 0x0000000000037802 */ /* 0x004fe20000000f00 */
[----:B------:R-:W-:Y:S02]  /*8230*/  HFMA2 R12, -RZ, RZ, 0, 5.9604644775390625e-08 ;  /* 0x00000001ff0c7431 */ /* 0x000fe400000001ff */
[----:B------:R-:W-:Y:S02]  /*8240*/  IMAD.MOV.U32 R8, RZ, RZ, 0x192 ;  /* 0x00000192ff087424 */ /* 0x000fe400078e00ff */
[----:B------:R-:W-:Y:S01]  /*8250*/  IMAD.MOV.U32 R13, RZ, RZ, RZ ;  /* 0x000000ffff0d7224 */ /* 0x000fe200078e00ff */
[----:B------:R-:W2:Y:S01]  /*8260*/  LDCU.64 UR6, c[0x4][0x78] ;  /* 0x01000f00ff0677ac */ /* 0x000ea20008000a00 */
[----:B------:R-:W1:Y:S01]  /*8270*/  LDC.64 R2, c[0x4][R3] ;  /* 0x0100000003027b82 */ /* 0x000e620000000a00 */
[----:B------:R-:W5:Y:S01]  /*8280*/  LDCU.64 UR4, c[0x4][0x10] ;  /* 0x01000200ff0477ac */ /* 0x000f620008000a00 */
[----:B---3--:R-:W-:Y:S01]  /*8290*/  MOV R5, UR9 ;  /* 0x0000000900057c02 */ /* 0x008fe20008000f00 */
[----:B------:R-:W-:Y:S01]  /*82a0*/  IMAD.U32 R4, RZ, RZ, UR8 ;  /* 0x00000008ff047e24 */ /* 0x000fe2000f8e00ff */
[----:B--2---:R-:W-:Y:S01]  /*82b0*/  MOV R7, UR7 ;  /* 0x0000000700077c02 */ /* 0x004fe20008000f00 */
[----:B------:R-:W-:Y:S01]  /*82c0*/  IMAD.U32 R6, RZ, RZ, UR6 ;  /* 0x00000006ff067e24 */ /* 0x000fe2000f8e00ff */
[----:B-----5:R-:W-:Y:S01]  /*82d0*/  MOV R11, UR5 ;  /* 0x00000005000b7c02 */ /* 0x020fe20008000f00 */
[----:B------:R-:W-:Y:S02]  /*82e0*/  IMAD.U32 R10, RZ, RZ, UR4 ;  /* 0x00000004ff0a7e24 */ /* 0x000fe4000f8e00ff */
[----:B------:R-:W-:Y:S07]  /*82f0*/  LEPC R20, `(.L_x_147) ;  /* 0x000000001014794e */ /* 0x000fee0000000000 */
[----:B-1--4-:R-:W-:Y:S05]  /*8300*/  CALL.ABS.NOINC R2 ;  /* 0x0000000002007343 */ /* 0x012fea0003c00000 */
.L_x_147:
[----:B------:R-:W-:Y:S05]  /*8310*/  WARPSYNC.ALL ;  /* 0x0000000000007948 */ /* 0x000fea0003800000 */
[----:B------:R-:W-:Y:S01]  /*8320*/  R2UR UR4, R25 ;  /* 0x00000000190472ca */ /* 0x000fe200000e0000 */
[----:B------:R-:W-:Y:S01]  /*8330*/  BSSY.RECONVERGENT B0, `(.L_x_148) ;  /* 0x000003f000007945 */ /* 0x000fe20003800200 */
[----:B------:R-:W-:Y:S02]  /*8340*/  MOV R20, UR46 ;  /* 0x0000002e00147c02 */ /* 0x000fe40008000f00 */
[----:B------:R-:W-:Y:S02]  /*8350*/  SHF.L.U32 R70, R62, 0x2, RZ ;  /* 0x000000023e467819 */ /* 0x000fe400000006ff */
[----:B------:R-:W-:Y:S02]  /*8360*/  LEA R20, R20, R27, 0xb ;  /* 0x0000001b14147211 */ /* 0x000fe400078e58ff */
[----:B------:R-:W-:Y:S02]  /*8370*/  SHF.L.U32 R71, R61, 0x2, RZ ;  /* 0x000000023d477819 */ /* 0x000fe400000006ff */
[----:B------:R-:W-:Y:S02]  /*8380*/  LEA R20, R20, UR44, 0x2 ;  /* 0x0000002c14147c11 */ /* 0x000fe4000f8e10ff */
[----:B------:R-:W-:Y:S01]  /*8390*/  ISETP.NE.AND P0, PT, R63, RZ, PT ;  /* 0x000000ff3f00720c */ /* 0x000fe20003f05270 */
[----:B------:R-:W3:Y:S02]  /*83a0*/  LDTM.16dp128bit.x8 R4, tmem[UR4] ;  /* 0x00000004000479ee */ /* 0x000ee40008180000 */
[C---:B---3--:R-:W-:Y:S01]  /*83b0*/  FMUL R0, R24.reuse, R4 ;  /* 0x0000000418007220 */ /* 0x048fe20000400000 */
[C---:B------:R-:W-:Y:S01]  /*83c0*/  FMUL R2, R24.reuse, R5 ;  /* 0x0000000518027220 */ /* 0x040fe20000400000 */
[C---:B--2---:R-:W-:Y:S01]  /*83d0*/  FMUL R3, R24.reuse, R6 ;  /* 0x0000000618037220 */ /* 0x044fe20000400000 */
[----:B------:R-:W-:Y:S01]  /*83e0*/  FMUL R7, R24, R7 ;  /* 0x0000000718077220 */ /* 0x000fe20000400000 */
[----:B----4-:R-:W-:Y:S01]  /*83f0*/  FFMA R28, R26, R32, R0 ;  /* 0x000000201a1c7223 */ /* 0x010fe20000000000 */
[----:B------:R-:W-:Y:S01]  /*8400*/  FMUL R4, R24, R8 ;  /* 0x0000000818047220 */ /* 0x000fe20000400000 */
[----:B------:R-:W-:Y:S01]  /*8410*/  FFMA R29, R26, R33, R2 ;  /* 0x000000211a1d7223 */ /* 0x000fe20000000002 */
[----:B------:R-:W-:Y:S01]  /*8420*/  FMUL R5, R24, R9 ;  /* 0x0000000918057220 */ /* 0x000fe20000400000 */
[----:B------:R-:W-:Y:S01]  /*8430*/  FFMA R30, R26, R34, R3 ;  /* 0x000000221a1e7223 */ /* 0x000fe20000000003 */
[----:B------:R-:W-:Y:S01]  /*8440*/  FMUL R6, R24, R10 ;  /* 0x0000000a18067220 */ /* 0x000fe20000400000 */
[----:B------:R-:W-:Y:S01]  /*8450*/  FFMA R31, R26, R35, R7 ;  /* 0x000000231a1f7223 */ /* 0x000fe20000000007 */
[----:B------:R-:W-:Y:S01]  /*8460*/  FMUL R11, R24, R11 ;  /* 0x0000000b180b7220 */ /* 0x000fe20000400000 */
[----:B-1----:R-:W-:Y:S01]  /*8470*/  FFMA R4, R26, R36, R4 ;  /* 0x000000241a047223 */ /* 0x002fe20000000004 */
[----:B------:R-:W-:Y:S01]  /*8480*/  FMUL R8, R24, R12 ;  /* 0x0000000c18087220 */ /* 0x000fe20000400000 */
[----:B------:R-:W-:Y:S01]  /*8490*/  FFMA R5, R26, R37, R5 ;  /* 0x000000251a057223 */ /* 0x000fe20000000005 */
[----:B------:R1:W-:Y:S01]  /*84a0*/  STSM.16.M88.4 [R20+0x800], R28 ;  /* 0x0008001c14007844 */ /* 0x0003e20000000200 */
[----:B------:R-:W-:Y:S01]  /*84b0*/  FMUL R9, R24, R13 ;  /* 0x0000000d18097220 */ /* 0x000fe20000400000 */
[----:B------:R-:W-:Y:S01]  /*84c0*/  FFMA R6, R26, R38, R6 ;  /* 0x000000261a067223 */ /* 0x000fe20000000006 */
[C---:B------:R-:W-:Y:S01]  /*84d0*/  FMUL R10, R24.reuse, R14 ;  /* 0x0000000e180a7220 */ /* 0x040fe20000400000 */
[----:B------:R-:W-:Y:S01]  /*84e0*/  FMUL R13, R24, R17 ;  /* 0x00000011180d7220 */ /* 0x000fe20000400000 */
[----:B------:R-:W-:Y:S01]  /*84f0*/  IADD3 R17, PT, PT, R70, 0x800, R20 ;  /* 0x0000080046117810 */ /* 0x000fe20007ffe014 */
[----:B------:R-:W-:Y:S01]  /*8500*/  FFMA R7, R26, R39, R11 ;  /* 0x000000271a077223 */ /* 0x000fe2000000000b */
[----:B------:R-:W-:Y:S01]  /*8510*/  FMUL R15, R24, R15 ;  /* 0x0000000f180f7220 */ /* 0x000fe20000400000 */
[----:B------:R-:W-:Y:S01]  /*8520*/  FFMA R8, R26, R40, R8 ;  /* 0x000000281a087223 */ /* 0x000fe20000000008 */
[----:B------:R-:W-:Y:S01]  /*8530*/  FMUL R12, R24, R16 ;  /* 0x00000010180c7220 */ /* 0x000fe20000400000 */
[C---:B------:R-:W-:Y:S01]  /*8540*/  FFMA R9, R26.reuse, R41, R9 ;  /* 0x000000291a097223 */ /* 0x040fe20000000009 */
[----:B------:R1:W-:Y:S01]  /*8550*/  STSM.16.M88.4 [R17], R4 ;  /* 0x0000000411007844 */ /* 0x0003e20000000200 */
[----:B------:R-:W-:Y:S01]  /*8560*/  FFMA R10, R26, R42, R10 ;  /* 0x0000002a1a0a7223 */ /* 0x000fe2000000000a */
[----:B------:R-:W-:Y:S01]  /*8570*/  FMUL R14, R24, R18 ;  /* 0x00000012180e7220 */ /* 0x000fe20000400000 */
[----:B------:R-:W-:Y:S01]  /*8580*/  IADD3 R16, PT, PT, R71, 0x800, R20 ;  /* 0x0000080047107810 */ /* 0x000fe20007ffe014 */
[----:B------:R-:W-:Y:S01]  /*8590*/  FFMA R11, R26, R43, R15 ;  /* 0x0000002b1a0b7223 */ /* 0x000fe2000000000f */
[----:B------:R-:W-:Y:S01]  /*85a0*/  FMUL R19, R24, R19 ;  /* 0x0000001318137220 */ /* 0x000fe20000400000 */
[C---:B------:R-:W-:Y:S01]  /*85b0*/  FFMA R12, R26.reuse, R44, R12 ;  /* 0x0000002c1a0c7223 */ /* 0x040fe2000000000c */
[C---:B------:R-:W-:Y:S01]  /*85c0*/  FFMA R13, R26.reuse, R45, R13 ;  /* 0x0000002d1a0d7223 */ /* 0x040fe2000000000d */
[----:B------:R-:W-:Y:S01]  /*85d0*/  FFMA R14, R26, R46, R14 ;  /* 0x0000002e1a0e7223 */ /* 0x000fe2000000000e */
[----:B------:R1:W-:Y:S01]  /*85e0*/  STSM.16.M88.4 [R16], R8 ;  /* 0x0000000810007844 */ /* 0x0003e20000000200 */
[----:B------:R-:W-:Y:S01]  /*85f0*/  IADD3 R0, PT, PT, R70, R16, RZ ;  /* 0x0000001046007210 */ /* 0x000fe20007ffe0ff */
[----:B------:R-:W-:Y:S05]  /*8600*/  FFMA R15, R26, R47, R19 ;  /* 0x0000002f1a0f7223 */ /* 0x000fea0000000013 */
[----:B------:R1:W-:Y:S01]  /*8610*/  STSM.16.M88.4 [R0], R12 ;  /* 0x0000000c00007844 */ /* 0x0003e20000000200 */
[----:B------:R-:W-:Y:S01]  /*8620*/  @!PT LDS RZ, [RZ] ;  /* 0x00000000fffff984 */ /* 0x000fe20000000800 */
[----:B------:R-:W-:Y:S01]  /*8630*/  @!PT LDS RZ, [RZ] ;  /* 0x00000000fffff984 */ /* 0x000fe20000000800 */
[----:B------:R-:W-:Y:S01]  /*8640*/  @!PT LDS RZ, [RZ] ;  /* 0x00000000fffff984 */ /* 0x000fe20000000800 */
[----:B------:R-:W-:Y:S01]  /*8650*/  @!PT LDS RZ, [RZ] ;  /* 0x00000000fffff984 */ /* 0x000fe20000000800 */
[----:B------:R2:W-:Y:S06]  /*8660*/  MEMBAR.ALL.CTA ;  /* 0x0000000000007992 */ /* 0x0005ec0000008000 */
[----:B--2---:R-:W2:Y:S02]  /*8670*/  FENCE.VIEW.ASYNC.S ;  /* 0x00000000000073c6 */ /* 0x004ea40000000000 */
[----:B--2---:R-:W-:Y:S06]  /*8680*/  BAR.SYNC.DEFER_BLOCKING 0x1, 0x80 ;  /* 0x0042000000007b1d */ /* 0x004fec0000010000 */
[----:B------:R-:W-:Y:S05]  /*8690*/  @P0 BRA `(.L_x_149) ;  /* 0x0000000000200947 */ /* 0x000fea0003800000 */
[----:B------:R-:W2:Y:S01]  /*86a0*/  LDCU.64 UR6, c[0x0][0x348] ;  /* 0x00006900ff0677ac */ /* 0x000ea20008000a00 */
[----:B------:R-:W-:Y:S01]  /*86b0*/  ULEA UR5, UR46, UR44, 0xd ;  /* 0x0000002c2e057291 */ /* 0x000fe2000f8e68ff */
[----:B------:R-:W-:Y:S03]  /*86c0*/  UMOV UR51, UR36 ;  /* 0x0000002400337c82 */ /* 0x000fe60008000000 */
[----:B------:R-:W-:Y:S02]  /*86d0*/  UIADD3 UR48, UPT, UPT, UR5, 0x800, URZ ;  /* 0x0000080005307890 */ /* 0x000fe4000fffe0ff */
[----:B--2---:R-:W-:Y:S04]  /*86e0*/  UIADD3 UR4, UP0, UPT, UR6, 0x680, URZ ;  /* 0x0000068006047890 */ /* 0x004fe8000ff1e0ff */
[----:B------:R-:W-:Y:S09]  /*86f0*/  UIADD3.X UR5, UPT, UPT, URZ, UR7, URZ, UP0, !UPT ;  /* 0x00000007ff057290 */ /* 0x000ff200087fe4ff */
[----:B------:R2:W-:Y:S02]  /*8700*/  UTMASTG.3D [UR48], [UR4] ;  /* 0x00000030040073b5 */ /* 0x0005e40008010000 */
[----:B--2---:R0:W-:Y:S02]  /*8710*/  UTMACMDFLUSH ;  /* 0x00000000000079b7 */ /* 0x0041e40000000000 */
.L_x_149:
[----:B------:R-:W-:Y:S05]  /*8720*/  BSYNC.RECONVERGENT B0 ;  /* 0x0000000000007941 */ /* 0x000fea0003800200 */
.L_x_148:
[----:B------:R-:W-:Y:S01]  /*8730*/  UIADD3 UR47, UPT, UPT, UR46, 0x1, URZ ;  /* 0x000000012e2f7890 */ /* 0x000fe2000fffe0ff */
[----:B------:R-:W-:Y:S03]  /*8740*/  BSSY.RECONVERGENT B0, `(.L_x_150) ;  /* 0x0000005000007945 */ /* 0x000fe60003800200 */
[----:B------:R-:W-:Y:S04]  /*8750*/  UISETP.NE.AND UP0, UPT, UR47, 0x3, UPT ;  /* 0x000000032f00788c */ /* 0x000fe8000bf05270 */
[----:B------:R-:W-:Y:S01]  /*8760*/  USEL UR45, UR47, URZ, UP0 ;  /* 0x000000ff2f2d7287 */ /* 0x000fe20008000000 */
[----:B------:R-:W-:Y:S11]  /*8770*/  @P0 BRA `(.L_x_151) ;  /* 0x0000000000040947 */ /* 0x000ff60003800000 */
[----:B------:R-:W-:Y:S04]  /*8780*/  DEPBAR.LE SB0, 0x1 ;  /* 0x000080400000791a */ /* 0x000fe80000000000 */
.L_x_151:
[----:B------:R-:W-:Y:S05]  /*8790*/  BSYNC.RECONVERGENT B0 ;  /* 0x0000000000007941 */ /* 0x000fea0003800200 */
.L_x_150:
[----:B------:R-:W-:Y:S01]  /*87a0*/  BAR.SYNC.DEFER_BLOCKING 0x1, 0x80 ;  /* 0x0042000000007b1d */ /* 0x000fe20000010000 */
[----:B------:R-:W-:Y:S01]  /*87b0*/  ISETP.NE.AND P1, PT, R69, RZ, PT ;  /* 0x000000ff4500720c */ /* 0x000fe20003f25270 */
[----:B------:R-:W-:Y:S01]  /*87c0*/  UISETP.NE.AND UP0, UPT, UR53, URZ, UPT ;  /* 0x000000ff3500728c */ /* 0x000fe2000bf05270 */
[----:B------:R-:W-:Y:S11]  /*87d0*/  LEA R2, R74, UR44, 0x3 ;  /* 0x0000002c4a027c11 */ /* 0x000ff6000f8e18ff */
[----:B------:R-:W-:Y:S01]  /*87e0*/  @P1 SHF.L.U32 R3, R73, 0x1f, RZ ;  /* 0x0000001f49031819 */ /* 0x000fe200000006ff */
[----:B------:R-:W-:Y:S06]  /*87f0*/  BRA.U !UP0, `(.L_x_152) ;  /* 0x0000000108247547 */ /* 0x000fec000b800000 */
[----:B-1----:R-:W-:Y:S01]  /*8800*/  IMAD.U32 R4, RZ, RZ, UR52 ;  /* 0x00000034ff047e24 */ /* 0x002fe2000f8e00ff */
[----:B------:R-:W-:Y:S01]  /*8810*/  MOV R0, UR54 ;  /* 0x0000003600007c02 */ /* 0x000fe20008000f00 */
[----:B------:R-:W-:Y:S03]  /*8820*/  UIADD3 UR4, UPT, UPT, UR52, 0x1, URZ ;  /* 0x0000000134047890 */ /* 0x000fe6000fffe0ff */
[----:B------:R-:W-:Y:S01]  /*8830*/  @P1 LEA R4, R4, UR44, 0x3 ;  /* 0x0000002c04041c11 */ /* 0x000fe2000f8e18ff */
[----:B------:R-:W-:Y:S04]  /*8840*/  UISETP.NE.AND UP0, UPT, UR4, 0x3, UPT ;  /* 0x000000030400788c */ /* 0x000fe8000bf05270 */
[----:B------:R-:W-:Y:S01]  /*8850*/  @P1 VIADD R4, R4, 0x338 ;  /* 0x0000033804041836 */ /* 0x000fe20000000000 */
[----:B------:R-:W-:Y:S04]  /*8860*/  USEL UR52, UR4, URZ, UP0 ;  /* 0x000000ff04347287 */ /* 0x000fe80008000000 */
[----:B------:R-:W-:Y:S04]  /*8870*/  @P1 PRMT R0, R0, 0x654, R4 ;  /* 0x0000065400001816 */ /* 0x000fe80000000004 */
[----:B------:R2:W-:Y:S04]  /*8880*/  @P1 SYNCS.ARRIVE.TRANS64.RED.A1T0 RZ, [R0+URZ], RZ ;  /* 0x000000ff00ff19a7 */ /* 0x0005e800081004ff */
.L_x_152:
[----:B------:R-:W3:Y:S01]  /*8890*/  @P1 SYNCS.PHASECHK.TRANS64.TRYWAIT P0, [R2+URZ+0x320], R3 ;  /* 0x00032003020015a7 */ /* 0x000ee200080011ff */
[----:B------:R-:W-:Y:S01]  /*88a0*/  BSSY B1, `(.L_x_153) ;  /* 0x0000017000017945 */ /* 0x000fe20003800000 */
[----:B---3--:R-:W-:Y:S03]  /*88b0*/  @P1 SEL R75, RZ, 0x1, !P0 ;  /* 0x00000001ff4b1807 */ /* 0x008fe60004000000 */
[----:B------:R-:W-:Y:S05]  /*88c0*/  @!P1 BRA `(.L_x_154) ;  /* 0x0000000000509947 */ /* 0x000fea0003800000 */
[----:B------:R-:W-:Y:S01]  /*88d0*/  ISETP.NE.AND P1, PT, R76, RZ, PT ;  /* 0x000000ff4c00720c */ /* 0x000fe20003f25270 */
[----:B------:R-:W-:Y:S01]  /*88e0*/  BSSY B0, `(.L_x_155) ;  /* 0x000000a000007945 */ /* 0x000fe20003800000 */
[----:B------:R-:W-:Y:S11]  /*88f0*/  ISETP.NE.AND P0, PT, R75, RZ, PT ;  /* 0x000000ff4b00720c */ /* 0x000ff60003f05270 */
[----:B-1----:R-:W-:Y:S05]  /*8900*/  @P1 IMAD R4, R74, 0x800, R27 ;  /* 0x000008004a041824 */ /* 0x002fea00078e021b */
[----:B------:R-:W-:Y:S05]  /*8910*/  @P1 LEA R4, R4, UR44, 0x2 ;  /* 0x0000002c04041c11 */ /* 0x000fea000f8e10ff */
[--C-:B--2---:R-:W-:Y:S02]  /*8920*/  @P1 IMAD.IADD R0, R71, 0x1, R4.reuse ;  /* 0x0000000147001824 */ /* 0x104fe400078e0204 */
[----:B------:R-:W-:Y:S01]  /*8930*/  @P1 IMAD.IADD R3, R70, 0x1, R4 ;  /* 0x0000000146031824 */ /* 0x000fe200078e0204 */
[----:B------:R-:W-:Y:S06]  /*8940*/  @P0 BRA `(.L_x_156) ;  /* 0x00000000000c0947 */ /* 0x000fec0003800000 */
[----:B------:R-:W-:Y:S04]  /*8950*/  SHF.L.U32 R73, R73, 0x1f, RZ ;  /* 0x0000001f49497819 */ /* 0x000fe800000006ff */
[----:B------:R-:W1:Y:S02]  /*8960*/  SYNCS.PHASECHK.TRANS64.TRYWAIT P0, [R2+URZ+0x320], R73 ;  /* 0x00032049020075a7 */ /* 0x000e6400080011ff */
[----:B-1----:R-:W-:Y:S05]  /*8970*/  @!P0 BRA `(.L_x_157) ;  /* 0x0000002400648947 */ /* 0x002fea0003800000 */
.L_x_156:
[----:B------:R-:W-:Y:S05]  /*8980*/  BSYNC B0 ;  /* 0x0000000000007941 */ /* 0x000fea0003800000 */
.L_x_155:
[----:B------:R-:W-:Y:S11]  /*8990*/  ISETP.NE.AND P0, PT, R76, RZ, PT ;  /* 0x000000ff4c00720c */ /* 0x000ff60003f05270 */
[----:B------:R-:W-:Y:S02]  /*89a0*/  @!UPT UIADD3 URZ, UPT, UPT, URZ, URZ, URZ ;  /* 0x000000fffffff290 */ /* 0x000fe4000fffe0ff */
[----:B-1----:R-:W-:Y:S01]  /*89b0*/  @P0 IADD3 R2, PT, PT, R70, R0, RZ ;  /* 0x0000000046020210 */ /* 0x002fe20007ffe0ff */
[----:B------:R-:W-:Y:S05]  /*89c0*/  @P0 WARPSYNC.ALL ;  /* 0x0000000000000948 */ /* 0x000fea0003800000 */
[----:B------:R3:W4:Y:S04]  /*89d0*/  @P0 LDSM.16.M88.4 R32, [R4+0x800] ;  /* 0x000800000420083b */ /* 0x0007280000000200 */
[----:B------:R3:W1:Y:S04]  /*89e0*/  @P0 LDSM.16.M88.4 R36, [R3+0x800] ;  /* 0x000800000324083b */ /* 0x0006680000000200 */
[----:B------:R3:W2:Y:S04]  /*89f0*/  @P0 LDSM.16.M88.4 R40, [R0+0x800] ;  /* 0x000800000028083b */ /* 0x0006a80000000200 */
[----:B------:R3:W1:Y:S02]  /*8a00*/  @P0 LDSM.16.M88.4 R44, [R2+0x800] ;  /* 0x00080000022c083b */ /* 0x0006640000000200 */
.L_x_154:
[----:B------:R-:W-:Y:S05]  /*8a10*/  BSYNC B1 ;  /* 0x0000000000017941 */ /* 0x000fea0003800000 */
.L_x_153:
[----:B-123--:R-:W-:Y:S05]  /*8a20*/  VIADD R0, R25, 0x20 ;  /* 0x0000002019007836 */ /* 0x00efea0000000000 */
[----:B------:R-:W-:Y:S04]  /*8a30*/  SHF.R.U32.HI R0, RZ, 0x15, R0 ;  /* 0x00000015ff007819 */ /* 0x000fe80000011600 */
[----:B------:R-:W-:Y:S11]  /*8a40*/  LOP3.LUT P0, RZ, R0, 0x3, R53, 0x48, !PT ;  /* 0x0000000300ff7812 */ /* 0x000ff60007804835 */
[----:B------:R-:W-:Y:S02]  /*8a50*/  @!UPT UIADD3 URZ, UPT, UPT, URZ, URZ, URZ ;  /* 0x000000fffffff290 */ /* 0x000fe4000fffe0ff */
[----:B------:R-:W-:Y:S05]  /*8a60*/  @!P0 BRA `(.L_x_158) ;  /* 0x0000000000408947 */ /* 0x000fea0003800000 */
[----:B------:R-:W1:Y:S01]  /*8a70*/  LDCU.64 UR8, c[0x4][0x70] ;  /* 0x01000e00ff0877ac */ /* 0x000e620008000a00 */
[----:B------:R-:W-:Y:S01]  /*8a80*/  MOV R3, 0x0 ;  /* 0x0000000000037802 */ /* 0x000fe20000000f00 */
[----:B------:R-:W-:Y:S02]  /*8a90*/  HFMA2 R12, -RZ, RZ, 0, 5.9604644775390625e-08 ;  /* 0x00000001ff0c7431 */ /* 0x000fe400000001ff */
[----:B------:R-:W-:Y:S02]  /*8aa0*/  IMAD.MOV.U32 R8, RZ, RZ, 0x192 ;  /* 0x00000192ff087424 */ /* 0x000fe400078e00ff */
[----:B------:R-:W-:Y:S01]  /*8ab0*/  IMAD.MOV.U32 R13, RZ, RZ, RZ ;  /* 0x000000ffff0d7224 */ /* 0x000fe200078e00ff */
[----:B------:R-:W2:Y:S01]  /*8ac0*/  LDCU.64 UR6, c[0x4][0x78] ;  /* 0x01000f00ff0677ac */ /* 0x000ea20008000a00 */
[----:B------:R-:W3:Y:S01]  /*8ad0*/  LDC.64 R2, c[0x4][R3] ;  /* 0x0100000003027b82 */ /* 0x000ee20000000a00 */
[----:B------:R-:W5:Y:S01]  /*8ae0*/  LDCU.64 UR4, c[0x4][0x10] ;  /* 0x01000200ff0477ac */ /* 0x000f620008000a00 */
[----:B-1----:R-:W-:Y:S01]  /*8af0*/  MOV R5, UR9 ;  /* 0x0000000900057c02 */ /* 0x002fe20008000f00 */
[----:B------:R-:W-:Y:S01]  /*8b00*/  IMAD.U32 R4, RZ, RZ, UR8 ;  /* 0x00000008ff047e24 */ /* 0x000fe2000f8e00ff */
[----:B--2---:R-:W-:Y:S01]  /*8b10*/  MOV R7, UR7 ;  /* 0x0000000700077c02 */ /* 0x004fe20008000f00 */
[----:B------:R-:W-:Y:S01]  /*8b20*/  IMAD.U32 R6, RZ, RZ, UR6 ;  /* 0x00000006ff067e24 */ /* 0x000fe2000f8e00ff */
[----:B-----5:R-:W-:Y:S01]  /*8b30*/  MOV R11, UR5 ;  /* 0x00000005000b7c02 */ /* 0x020fe20008000f00 */
[----:B------:R-:W-:Y:S02]  /*8b40*/  IMAD.U32 R10, RZ, RZ, UR4 ;  /* 0x00000004ff0a7e24 */ /* 0x000fe4000f8e00ff */
[----:B------:R-:W-:Y:S07]  /*8b50*/  LEPC R20, `(.L_x_158) ;  /* 0x000000001014794e */ /* 0x000fee0000000000 */
[----:B---34-:R-:W-:Y:S05]  /*8b60*/  CALL.ABS.NOINC R2 ;  /* 0x0000000002007343 */ /* 0x018fea0003c00000 */
.L_x_158:
[----:B------:R-:W-:Y:S01]  /*8b70*/  ISETP.NE.AND P0, PT, R63, RZ, PT ;  /* 0x000000ff3f00720c */ /* 0x000fe20003f05270 */
[----:B------:R-:W-:Y:S05]  /*8b80*/  WARPSYNC.ALL ;  /* 0x0000000000007948 */ /* 0x000fea0003800000 */
[----:B------:R-:W-:Y:S01]  /*8b90*/  R2UR UR4, R25 ;  /* 0x00000000190472ca */ /* 0x000fe200000e0000 */
[----:B------:R-:W-:Y:S11]  /*8ba0*/  BSSY.RECONVERGENT B0, `(.L_x_159) ;  /* 0x0000045000007945 */ /* 0x000ff60003800200 */
[----:B------:R-:W-:Y:S01]  /*8bb0*/  @!UPT UIADD3 URZ, UPT, UPT, URZ, URZ, URZ ;  /* 0x000000fffffff290 */ /* 0x000fe2000fffe0ff */
[----:B------:R-:W1:Y:S01]  /*8bc0*/  LDTM.16dp128bit.x8 R4, tmem[UR4+0x20] ;  /* 0x00002004000479ee */ /* 0x000e620008180000 */
[----:B------:R-:W-:Y:S01]  /*8bd0*/  R2UR UR4, R72 ;  /* 0x00000000480472ca */ /* 0x000fe200000e0000 */
[----:B------:R-:W-:Y:S11]  /*8be0*/  NOP ;  /* 0x0000000000007918 */ /* 0x000ff60000000000 */
[----:B------:R-:W-:Y:S01]  /*8bf0*/  @!UPT UIADD3 URZ, UPT, UPT, URZ, URZ, URZ ;  /* 0x000000fffffff290 */ /* 0x000fe2000fffe0ff */
[----:B------:R-:W-:Y:S04]  /*8c00*/  UIADD3 UR4, UPT, UPT, UR4, 0x3a0, URZ ;  /* 0x000003a004047890 */ /* 0x000fe8000fffe0ff */
[----:B------:R-:W-:Y:S01]  /*8c10*/  UPRMT UR4, UR54, 0x654, UR4 ;  /* 0x0000065436047896 */ /* 0x000fe20008000004 */
[C---:B-1----:R-:W-:Y:S01]  /*8c20*/  FMUL R0, R24.reuse, R4 ;  /* 0x0000000418007220 */ /* 0x042fe20000400000 */
[C---:B------:R-:W-:Y:S01]  /*8c30*/  FMUL R2, R24.reuse, R5 ;  /* 0x0000000518027220 */ /* 0x040fe20000400000 */
[----:B------:R-:W-:Y:S06]  /*8c40*/  FMUL R3, R24, R6 ;  /* 0x0000000618037220 */ /* 0x000fec0000400000 */
[----:B------:R-:W-:Y:S01]  /*8c50*/  SYNCS.ARRIVE.TRANS64.RED.A1T0 RZ, [UR4], RZ ;  /* 0x000000ffffff79a7 */ /* 0x000fe20008100404 */
[C---:B----4-:R-:W-:Y:S01]  /*8c60*/  FFMA R28, R26.reuse, R32, R0 ;  /* 0x000000201a1c7223 */ /* 0x050fe20000000000 */
[----:B------:R-:W-:Y:S01]  /*8c70*/  MOV R0, UR45 ;  /* 0x0000002d00007c02 */ /* 0x000fe20008000f00 */
[----:B------:R-:W-:Y:S01]  /*8c80*/  FFMA R29, R26, R33, R2 ;  /* 0x000000211a1d7223 */ /* 0x000fe20000000002 */
[C---:B------:R-:W-:Y:S01]  /*8c90*/  FMUL R7, R24.reuse, R7 ;  /* 0x0000000718077220 */ /* 0x040fe20000400000 */
[----:B------:R-:W-:Y:S01]  /*8ca0*/  FMUL R4, R24, R8 ;  /* 0x0000000818047220 */ /* 0x000fe20000400000 */
[----:B------:R-:W-:Y:S01]  /*8cb0*/  LEA R0, R0, R27, 0xb ;  /* 0x0000001b00007211 */ /* 0x000fe200078e58ff */
[----:B------:R-:W-:Y:S01]  /*8cc0*/  FMUL R5, R24, R9 ;  /* 0x0000000918057220 */ /* 0x000fe20000400000 */
[----:B------:R-:W-:Y:S01]  /*8cd0*/  FFMA R30, R26, R34, R3 ;  /* 0x000000221a1e7223 */ /* 0x000fe20000000003 */
[----:B------:R-:W-:Y:S01]  /*8ce0*/  FMUL R6, R24, R10 ;  /* 0x0000000a18067220 */ /* 0x000fe20000400000 */
[----:B------:R-:W-:Y:S01]  /*8cf0*/  FFMA R31, R26, R35, R7 ;  /* 0x000000231a1f7223 */ /* 0x000fe20000000007 */
[----:B------:R-:W-:Y:S01]  /*8d00*/  LEA R0, R0, UR44, 0x2 ;  /* 0x0000002c00007c11 */ /* 0x000fe2000f8e10ff */
[----:B------:R-:W-:Y:S01]  /*8d10*/  FMUL R11, R24, R11 ;  /* 0x0000000b180b7220 */ /* 0x000fe20000400000 */
[----:B------:R-:W-:Y:S01]  /*8d20*/  FFMA R4, R26, R36, R4 ;  /* 0x000000241a047223 */ /* 0x000fe20000000004 */
[----:B------:R-:W-:Y:S01]  /*8d30*/  FMUL R8, R24, R12 ;  /* 0x0000000c18087220 */ /* 0x000fe20000400000 */
[----:B------:R-:W-:Y:S01]  /*8d40*/  FFMA R5, R26, R37, R5 ;  /* 0x000000251a057223 */ /* 0x000fe20000000005 */
[----:B------:R1:W-:Y:S01]  /*8d50*/  STSM.16.M88.4 [R0+0x800], R28 ;  /* 0x0008001c00007844 */ /* 0x0003e20000000200 */
[----:B------:R-:W-:Y:S01]  /*8d60*/  FMUL R9, R24, R13 ;  /* 0x0000000d18097220 */ /* 0x000fe20000400000 */
[----:B------:R-:W-:Y:S01]  /*8d70*/  FFMA R6, R26, R38, R6 ;  /* 0x000000261a067223 */ /* 0x000fe20000000006 */
[----:B------:R-:W-:Y:S01]  /*8d80*/  FMUL R10, R24, R14 ;  /* 0x0000000e180a7220 */ /* 0x000fe20000400000 */
[----:B------:R-:W-:Y:S01]  /*8d90*/  FFMA R7, R26, R39, R11 ;  /* 0x000000271a077223 */ /* 0x000fe2000000000b */
[----:B------:R-:W-:Y:S01]  /*8da0*/  IADD3 R2, PT, PT, R70, 0x800, R0 ;  /* 0x0000080046027810 */ /* 0x000fe20007ffe000 */
[----:B------:R-:W-:Y:S01]  /*8db0*/  FMUL R15, R24, R15 ;  /* 0x0000000f180f7220 */ /* 0x000fe20000400000 */
[----:B------:R-:W-:Y:S01]  /*8dc0*/  FFMA R8, R26, R40, R8 ;  /* 0x000000281a087223 */ /* 0x000fe20000000008 */
[----:B------:R-:W-:Y:S01]  /*8dd0*/  FMUL R12, R24, R16 ;  /* 0x00000010180c7220 */ /* 0x000fe20000400000 */
[----:B------:R-:W-:Y:S01]  /*8de0*/  FFMA R9, R26, R41, R9 ;  /* 0x000000291a097223 */ /* 0x000fe20000000009 */
[----:B------:R1:W-:Y:S01]  /*8df0*/  STSM.16.M88.4 [R2], R4 ;  /* 0x0000000402007844 */ /* 0x0003e20000000200 */
[----:B------:R-:W-:Y:S01]  /*8e00*/  FMUL R13, R24, R17 ;  /* 0x00000011180d7220 */ /* 0x000fe20000400000 */
[----:B------:R-:W-:Y:S01]  /*8e10*/  FFMA R10, R26, R42, R10 ;  /* 0x0000002a1a0a7223 */ /* 0x000fe2000000000a */
[----:B------:R-:W-:Y:S01]  /*8e20*/  FMUL R14, R24, R18 ;  /* 0x00000012180e7220 */ /* 0x000fe20000400000 */
[----:B------:R-:W-:Y:S01]  /*8e30*/  FFMA R11, R26, R43, R15 ;  /* 0x0000002b1a0b7223 */ /* 0x000fe2000000000f */
[----:B------:R-:W-:Y:S01]  /*8e40*/  IADD3 R71, PT, PT, R71, 0x800, R0 ;  /* 0x0000080047477810 */ /* 0x000fe20007ffe000 */
[----:B------:R-:W-:Y:S01]  /*8e50*/  FMUL R19, R24, R19 ;  /* 0x0000001318137220 */ /* 0x000fe20000400000 */
[C---:B------:R-:W-:Y:S01]  /*8e60*/  FFMA R12, R26.reuse, R44, R12 ;  /* 0x0000002c1a0c7223 */ /* 0x040fe2000000000c */
[C---:B------:R-:W-:Y:S01]  /*8e70*/  FFMA R13, R26.reuse, R45, R13 ;  /* 0x0000002d1a0d7223 */ /* 0x040fe2000000000d */
[C---:B------:R-:W-:Y:S01]  /*8e80*/  FFMA R14, R26.reuse, R46, R14 ;  /* 0x0000002e1a0e7223 */ /* 0x040fe2000000000e */
[----:B------:R1:W-:Y:S01]  /*8e90*/  STSM.16.M88.4 [R71], R8 ;  /* 0x0000000847007844 */ /* 0x0003e20000000200 */
[----:B------:R-:W-:Y:S01]  /*8ea0*/  FFMA R15, R26, R47, R19 ;  /* 0x0000002f1a0f7223 */ /* 0x000fe20000000013 */
[----:B------:R-:W-:Y:S05]  /*8eb0*/  IADD3 R70, PT, PT, R70, R71, RZ ;  /* 0x0000004746467210 */ /* 0x000fea0007ffe0ff */
        /* <DEDUP_REMOVED lines=10> */
[----:B------:R-:W-:Y:S02]  /*8f60*/  ULEA UR5, UR45, UR44, 0xd ;  /* 0x0000002c2d057291 */ /* 0x000fe4000f8e68ff */
[----:B------:R-:W-:Y:S02]  /*8f70*/  UIADD3 UR9, UPT, UPT, UR49, 0x20, URZ ;  /* 0x0000002031097890 */ /* 0x000fe4000fffe0ff */
[----:B------:R-:W-:Y:S01]  /*8f80*/  UIADD3 UR8, UPT, UPT, UR5, 0x800, URZ ;  /* 0x0000080005087890 */ /* 0x000fe2000fffe0ff */
[----:B------:R-:W-:Y:S01]  /*8f90*/  UMOV UR10, UR50 ;  /* 0x00000032000a7c82 */ /* 0x000fe20008000000 */
[----:B------:R-:W-:Y:S01]  /*8fa0*/  UMOV UR11, UR36 ;  /* 0x00000024000b7c82 */ /* 0x000fe20008000000 */
[----:B--2---:R-:W-:Y:S04]  /*8fb0*/  UIADD3 UR4, UP0, UPT, UR6, 0x680, URZ ;  /* 0x0000068006047890 */ /* 0x004fe8000ff1e0ff */
[----:B------:R-:W-:Y:S09]  /*8fc0*/  UIADD3.X UR5, UPT, UPT, URZ, UR7, URZ, UP0, !UPT ;  /* 0x00000007ff057290 */ /* 0x000ff200087fe4ff */
[----:B------:R2:W-:Y:S02]  /*8fd0*/  UTMASTG.3D [UR8], [UR4] ;  /* 0x00000008040073b5 */ /* 0x0005e40008010000 */
[----:B--2---:R0:W-:Y:S02]  /*8fe0*/  UTMACMDFLUSH ;  /* 0x00000000000079b7 */ /* 0x0041e40000000000 */
.L_x_160:
[----:B------:R-:W-:Y:S05]  /*8ff0*/  BSYNC.RECONVERGENT B0 ;  /* 0x0000000000007941 */ /* 0x000fea0003800200 */
.L_x_159:
[----:B------:R-:W-:Y:S01]  /*9000*/  UIADD3 UR4, UPT, UPT, UR45, 0x1, URZ ;  /* 0x000000012d047890 */ /* 0x000fe2000fffe0ff */
[----:B------:R-:W-:Y:S03]  /*9010*/  BSSY.RECONVERGENT B0, `(.L_x_161) ;  /* 0x0000008000007945 */ /* 0x000fe60003800200 */
[----:B------:R-:W-:Y:S04]  /*9020*/  UISETP.NE.AND UP0, UPT, UR4, 0x3, UPT ;  /* 0x000000030400788c */ /* 0x000fe8000bf05270 */
[----:B------:R-:W-:Y:S02]  /*9030*/  UISETP.EQ.XOR UP1, UPT, UR47, 0x3, !UP0 ;  /* 0x000000032f00788c */ /* 0x000fe4000c722a70 */
[----:B------:R-:W-:Y:S02]  /*9040*/  USEL UR46, UR4, URZ, UP0 ;  /* 0x000000ff042e7287 */ /* 0x000fe40008000000 */
[----:B------:R-:W-:Y:S04]  /*9050*/  USEL UR5, URZ, 0x1, !UP1 ;  /* 0x00000001ff057887 */ /* 0x000fe8000c800000 */
[----:B------:R-:W-:Y:S01]  /*9060*/  ULOP3.LUT UR55, UR55, UR5, URZ, 0x3c, !UPT ;  /* 0x0000000537377292 */ /* 0x000fe2000f8e3cff */
[----:B------:R-:W-:Y:S11]  /*9070*/  @P0 BRA `(.L_x_162) ;  /* 0x0000000000040947 */ /* 0x000ff60003800000 */
[----:B------:R-:W-:Y:S04]  /*9080*/  DEPBAR.LE SB0, 0x1 ;  /* 0x000080400000791a */ /* 0x000fe80000000000 */
.L_x_162:
[----:B------:R-:W-:Y:S05]  /*9090*/  BSYNC.RECONVERGENT B0 ;  /* 0x0000000000007941 */ /* 0x000fea0003800200 */
.L_x_161:
[----:B------:R-:W-:Y:S01]  /*90a0*/  BAR.SYNC.DEFER_BLOCKING 0x1, 0x80 ;  /* 0x0042000000007b1d */ /* 0x000fe20000010000 */
[----:B------:R-:W-:Y:S01]  /*90b0*/  UISETP.NE.AND UP0, UPT, UR53, -0x2, UPT ;  /* 0xfffffffe3500788c */ /* 0x000fe2000bf05270 */
[----:B------:R-:W-:Y:S08]  /*90c0*/  IADD3 R22, PT, PT, R22, 0x1, RZ ;  /* 0x0000000116167810 */ /* 0x000ff00007ffe0ff */
[----:B------:R-:W-:Y:S05]  /*90d0*/  BRA.U !UP0, `(.L_x_163) ;  /* 0x0000000108287547 */ /* 0x000fea000b800000 */
[----:B------:R-:W-:Y:S01]  /*90e0*/  ISETP.NE.AND P0, PT, R69, RZ, PT ;  /* 0x000000ff4500720c */ /* 0x000fe20003f05270 */
[----:B-1----:R-:W-:Y:S01]  /*90f0*/  IMAD.U32 R2, RZ, RZ, UR52 ;  /* 0x00000034ff027e24 */ /* 0x002fe2000f8e00ff */
[----:B------:R-:W-:Y:S01]  /*9100*/  UIADD3 UR4, UPT, UPT, UR52, 0x1, URZ ;  /* 0x0000000134047890 */ /* 0x000fe2000fffe0ff */
[----:B------:R-:W-:Y:S03]  /*9110*/  IMAD.U32 R0, RZ, RZ, UR54 ;  /* 0x00000036ff007e24 */ /* 0x000fe6000f8e00ff */
[----:B------:R-:W-:Y:S04]  /*9120*/  UISETP.NE.AND UP0, UPT, UR4, 0x3, UPT ;  /* 0x000000030400788c */ /* 0x000fe8000bf05270 */
[----:B------:R-:W-:Y:S03]  /*9130*/  USEL UR52, UR4, URZ, UP0 ;  /* 0x000000ff04347287 */ /* 0x000fe60008000000 */
[----:B------:R-:W-:Y:S05]  /*9140*/  @P0 LEA R2, R2, UR44, 0x3 ;  /* 0x0000002c02020c11 */ /* 0x000fea000f8e18ff */
[----:B------:R-:W-:Y:S05]  /*9150*/  @P0 VIADD R2, R2, 0x338 ;  /* 0x0000033802020836 */ /* 0x000fea0000000000 */
[----:B------:R-:W-:Y:S04]  /*9160*/  @P0 PRMT R0, R0, 0x654, R2 ;  /* 0x0000065400000816 */ /* 0x000fe80000000002 */
[----:B------:R2:W-:Y:S03]  /*9170*/  @P0 SYNCS.ARRIVE.TRANS64.RED.A1T0 RZ, [R0+URZ], RZ ;  /* 0x000000ff00ff09a7 */ /* 0x0005e600081004ff */
.L_x_163:
[----:B------:R-:W-:Y:S01]  /*9180*/  R2UR UR6, R68 ;  /* 0x00000000440672ca */ /* 0x000fe200000e0000 */
[----:B------:R-:W-:Y:S01]  /*9190*/  UIADD3 UR53, UPT, UPT, UR53, 0x2, URZ ;  /* 0x0000000235357890 */ /* 0x000fe2000fffe0ff */
[----:B------:R-:W-:Y:S02]  /*91a0*/  R2UR UR5, R54 ;  /* 0x00000000360572ca */ /* 0x000fe400000e0000 */
[----:B------:R-:W-:Y:S02]  /*91b0*/  R2UR UR4, R55 ;  /* 0x00000000370472ca */ /* 0x000fe400000e0000 */
[----:B------:R-:W-:Y:S02]  /*91c0*/  R2UR UR36, R66 ;  /* 0x00000000422472ca */ /* 0x000fe400000e0000 */
[----:B------:R-:W-:Y:S02]  /*91d0*/  ISETP.NE.AND P0, PT, R58, 0x2, PT ;  /* 0x000000023a00780c */ /* 0x000fe40003f05270 */
[----:B------:R-:W-:Y:S02]  /*91e0*/  ISETP.NE.AND P1, PT, R22, 0x4, PT ;  /* 0x000000041600780c */ /* 0x000fe40003f25270 */
[----:B-1----:R-:W-:Y:S01]  /*91f0*/  SEL R2, RZ, 0x1, P0 ;  /* 0x00000001ff027807 */ /* 0x002fe20000000000 */
[----:B------:R-:W-:Y:S01]  /*9200*/  UISETP.NE.AND UP0, UPT, UR6, URZ, UPT ;  /* 0x000000ff0600728c */ /* 0x000fe2000bf05270 */
[----:B--2---:R-:W-:Y:S01]  /*9210*/  SEL R0, RZ, 0x1, P1 ;  /* 0x00000001ff007807 */ /* 0x004fe20000800000 */
[----:B------:R-:W-:Y:S01]  /*9220*/  UIADD3 UR32, UPT, UPT, UR37, UR5, URZ ;  /* 0x0000000525207290 */ /* 0x000fe2000fffe0ff */
[----:B------:R-:W-:Y:S01]  /*9230*/  LOP3.LUT R59, R59, R2, RZ, 0x3c, !PT ;  /* 0x000000023b3b7212 */ /* 0x000fe200078e3cff */
[----:B------:R-:W-:Y:S01]  /*9240*/  UIADD3 UR29, UPT, UPT, UR38, UR4, URZ ;  /* 0x00000004261d7290 */ /* 0x000fe2000fffe0ff */
[----:B------:R-:W-:Y:S02]  /*9250*/  LOP3.LUT R60, R60, R0, RZ, 0x3c, !PT ;  /* 0x000000003c3c7212 */ /* 0x000fe400078e3cff */
[----:B------:R-:W-:Y:S02]  /*9260*/  SEL R58, R58, RZ, P0 ;  /* 0x000000ff3a3a7207 */ /* 0x000fe40000000000 */
[----:B------:R-:W-:Y:S01]  /*9270*/  SEL R22, R22, RZ, P1 ;  /* 0x000000ff16167207 */ /* 0x000fe20000800000 */
[----:B------:R-:W-:Y:S06]  /*9280*/  BRA.U UP0, `(.L_x_164) ;  /* 0xffffffdd00a87547 */ /* 0x000fec000b83ffff */
[----:B------:R-:W-:-:S13]  /*9290*/  R2UR UR4, R56 ;  /* 0x00000000380472ca */ /* 0x000fda00000e0000 */
[----:B------:R-:W-:-:S09]  /*92a0*/  UISETP.NE.AND UP0, UPT, UR4, URZ, UPT ;  /* 0x000000ff0400728c */ /* 0x000fd2000bf05270 */
[----:B------:R-:W-:Y:S05]  /*92b0*/  BRA.U !UP0, `(.L_x_165) ;  /* 0x0000000108487547 */ /* 0x000fea000b800000 */
[----:B------:R-:W1:Y:S02]  /*92c0*/  LDCU.64 UR4, c[0x0][0x890] ;  /* 0x00011200ff0477ac */ /* 0x000e640008000a00 */
[----:B-1----:R-:W-:-:S04]  /*92d0*/  UISETP.NE.U32.AND UP0, UPT, UR4, URZ, UPT ;  /* 0x000000ff0400728c */ /* 0x002fc8000bf05070 */
[----:B------:R-:W-:-:S09]  /*92e0*/  UISETP.NE.AND.EX UP0, UPT, UR5, URZ, UPT, UP0 ;  /* 0x000000ff0500728c */ /* 0x000fd2000bf05300 */
[----:B------:R-:W-:Y:S05]  /*92f0*/  BRA.U UP0, `(.L_x_166) ;  /* 0x00000001000c7547 */ /* 0x000fea000b800000 */
[----:B------:R-:W-:-:S13]  /*9300*/  FSETP.NEU.AND P0, PT, R26, RZ, PT ;  /* 0x000000ff1a00720b */ /* 0x000fda0003f0d000 */
[----:B------:R-:W-:Y:S05]  /*9310*/  @!P0 EXIT ;  /* 0x000000000000894d */ /* 0x000fea0003800000 */
[----:B------:R-:W-:Y:S05]  /*9320*/  BRA `(.L_x_165) ;  /* 0x00000000002c7947 */ /* 0x000fea0003800000 */
.L_x_166:
[----:B------:R-:W-:Y:S01]  /*9330*/  ISETP.NE.AND P0, PT, R57, RZ, PT ;  /* 0x000000ff3900720c */ /* 0x000fe20003f05270 */
[----:B------:R-:W-:-:S12]  /*9340*/  BSSY.RECONVERGENT B0, `(.L_x_165) ;  /* 0x0000009000007945 */ /* 0x000fd80003800200 */
[----:B------:R-:W-:Y:S05]  /*9350*/  @P0 BRA `(.L_x_167) ;  /* 0x0000000000140947 */ /* 0x000fea0003800000 */
[----:B------:R-:W1:Y:S02]  /*9360*/  LDCU.64 UR4, c[0x0][0x888] ;  /* 0x00011100ff0477ac */ /* 0x000e640008000a00 */
[----:B-1----:R-:W-:-:S04]  /*9370*/  ISETP.NE.U32.AND P0, PT, RZ, UR4, PT ;  /* 0x00000004ff007c0c */ /* 0x002fc8000bf05070 */
[----:B------:R-:W-:-:S13]  /*9380*/  ISETP.NE.AND.EX P0, PT, RZ, UR5, PT, P0 ;  /* 0x00000005ff007c0c */ /* 0x000fda000bf05300 */
[----:B------:R-:W-:Y:S05]  /*9390*/  @!P0 EXIT ;  /* 0x000000000000894d */ /* 0x000fea0003800000 */
[----:B------:R-:W-:Y:S05]  /*93a0*/  BRA `(.L_x_168) ;  /* 0x0000000000087947 */ /* 0x000fea0003800000 */
.L_x_167:
[----:B------:R-:W-:-:S13]  /*93b0*/  FSETP.NEU.AND P0, PT, R26, RZ, PT ;  /* 0x000000ff1a00720b */ /* 0x000fda0003f0d000 */
[----:B------:R-:W-:Y:S05]  /*93c0*/  @!P0 EXIT ;  /* 0x000000000000894d */ /* 0x000fea0003800000 */
.L_x_168:
[----:B------:R-:W-:Y:S05]  /*93d0*/  BSYNC.RECONVERGENT B0 ;  /* 0x0000000000007941 */ /* 0x000fea0003800200 */
.L_x_165:
[----:B------:R-:W-:Y:S01]  /*93e0*/  ULEA UR4, UR52, UR44, 0x3 ;  /* 0x0000002c34047291 */ /* 0x000fe2000f8e18ff */
[----:B------:R-:W-:-:S04]  /*93f0*/  DEPBAR.LE SB0, 0x0 ;  /* 0x000080000000791a */ /* 0x000fc80000000000 */
[----:B------:R-:W-:-:S04]  /*9400*/  UIADD3 UR4, UPT, UPT, UR4, 0x338, URZ ;  /* 0x0000033804047890 */ /* 0x000fc8000fffe0ff */
[----:B------:R-:W-:-:S09]  /*9410*/  UPRMT UR4, UR54, 0x654, UR4 ;  /* 0x0000065436047896 */ /* 0x000fd20008000004 */
[----:B------:R-:W-:Y:S01]  /*9420*/  SYNCS.ARRIVE.TRANS64.RED.A1T0 RZ, [UR4], RZ ;  /* 0x000000ffffff79a7 */ /* 0x000fe20008100404 */
[----:B------:R-:W-:Y:S05]  /*9430*/  EXIT ;  /* 0x000000000000794d */ /* 0x000fea0003800000 */
.L_x_25:
[----:B--2---:R2:W3:Y:S02]  /*9440*/  SYNCS.PHASECHK.TRANS64.TRYWAIT P0, [R0+URZ+0x3d0], R2 ;  /* 0x0003d002000075a7 */ /* 0x0044e400080011ff */
[----:B---3--:R-:W-:Y:S05]  /*9450*/  @!P0 NANOSLEEP.SYNCS 0x989680 ;  /* 0x009896800000895d */ /* 0x008fea0003900000 */
[----:B------:R-:W3:Y:S02]  /*9460*/  @!P0 SYNCS.PHASECHK.TRANS64 P0, [R0+URZ+0x3d0], R2 ;  /* 0x0003d002000085a7 */ /* 0x000ee400080010ff */
[----:B---3--:R-:W-:Y:S05]  /*9470*/  @!P0 BRA `(.L_x_25) ;  /* 0xfffffffc00f08947 */ /* 0x008fea000383ffff */
[----:B------:R-:W-:Y:S05]  /*9480*/  BRA `(.L_x_169) ;  /* 0xffffff8800d47947 */ /* 0x000fea000383ffff */
.L_x_28:
[----:B-1----:R-:W-:-:S07]  /*9490*/  MOV R0, UR33 ;  /* 0x0000002100007c02 */ /* 0x002fce0008000f00 */
.L_x_170:
[----:B-1----:R1:W2:Y:S02]  /*94a0*/  SYNCS.PHASECHK.TRANS64.TRYWAIT P0, [R0+URZ+0x190], R3 ;  /* 0x00019003000075a7 */ /* 0x0022a400080011ff */
[----:B--2---:R-:W-:Y:S05]  /*94b0*/  @!P0 NANOSLEEP.SYNCS 0x989680 ;  /* 0x009896800000895d */ /* 0x004fea0003900000 */
[----:B------:R-:W2:Y:S02]  /*94c0*/  @!P0 SYNCS.PHASECHK.TRANS64 P0, [R0+URZ+0x190], R3 ;  /* 0x00019003000085a7 */ /* 0x000ea400080010ff */
[----:B--2---:R-:W-:Y:S05]  /*94d0*/  @!P0 BRA `(.L_x_170) ;  /* 0xfffffffc00f08947 */ /* 0x004fea000383ffff */
[----:B------:R-:W-:Y:S05]  /*94e0*/  BRA `(.L_x_27) ;  /* 0xffffff8c00207947 */ /* 0x000fea000383ffff */
.L_x_35:
[----:B-1----:R-:W-:-:S07]  /*94f0*/  MOV R0, UR17 ;  /* 0x0000001100007c02 */ /* 0x002fce0008000f00 */
.L_x_171:
[----:B-1----:R1:W2:Y:S02]  /*9500*/  SYNCS.PHASECHK.TRANS64.TRYWAIT P0, [R0+URZ+0x190], R3 ;  /* 0x00019003000075a7 */ /* 0x0022a400080011ff */
[----:B--2---:R-:W-:Y:S05]  /*9510*/  @!P0 NANOSLEEP.SYNCS 0x989680 ;  /* 0x009896800000895d */ /* 0x004fea0003900000 */
[----:B------:R-:W2:Y:S02]  /*9520*/  @!P0 SYNCS.PHASECHK.TRANS64 P0, [R0+URZ+0x190], R3 ;  /* 0x00019003000085a7 */ /* 0x000ea400080010ff */
[----:B--2---:R-:W-:Y:S05]  /*9530*/  @!P0 BRA `(.L_x_171) ;  /* 0xfffffffc00f08947 */ /* 0x004fea000383ffff */
[----:B------:R-:W-:Y:S05]  /*9540*/  BRA `(.L_x_34) ;  /* 0xffffff8c00ec7947 */ /* 0x000fea000383ffff */
.L_x_40:
[----:B-1----:R1:W2:Y:S02]  /*9550*/  SYNCS.PHASECHK.TRANS64.TRYWAIT P0, [R3+URZ+0x360], R0 ;  /* 0x00036000030075a7 */ /* 0x0022a400080011ff */
[----:B--2---:R-:W-:Y:S05]  /*9560*/  @!P0 NANOSLEEP.SYNCS 0x989680 ;  /* 0x009896800000895d */ /* 0x004fea0003900000 */
[----:B------:R-:W2:Y:S02]  /*9570*/  @!P0 SYNCS.PHASECHK.TRANS64 P0, [R3+URZ+0x360], R0 ;  /* 0x00036000030085a7 */ /* 0x000ea400080010ff */
[----:B--2---:R-:W-:Y:S05]  /*9580*/  @!P0 BRA `(.L_x_40) ;  /* 0xfffffffc00f08947 */ /* 0x004fea000383ffff */
[----:B------:R-:W-:Y:S05]  /*9590*/  BRA `(.L_x_172) ;  /* 0xffffff9000a07947 */ /* 0x000fea000383ffff */
.L_x_44:
[----:B------:R-:W-:-:S07]  /*95a0*/  MOV R0, UR4 ;  /* 0x0000000400007c02 */ /* 0x000fce0008000f00 */
.L_x_173:
[----:B-1----:R1:W2:Y:S02]  /*95b0*/  SYNCS.PHASECHK.TRANS64.TRYWAIT P0, [R0+URZ], R2 ;  /* 0x00000002000075a7 */ /* 0x0022a400080011ff */
[----:B--2---:R-:W-:Y:S05]  /*95c0*/  @!P0 NANOSLEEP.SYNCS 0x989680 ;  /* 0x009896800000895d */ /* 0x004fea0003900000 */
[----:B------:R-:W2:Y:S02]  /*95d0*/  @!P0 SYNCS.PHASECHK.TRANS64 P0, [R0+URZ], R2 ;  /* 0x00000002000085a7 */ /* 0x000ea400080010ff */
[----:B--2---:R-:W-:Y:S05]  /*95e0*/  @!P0 BRA `(.L_x_173) ;  /* 0xfffffffc00f08947 */ /* 0x004fea000383ffff */
[----:B------:R-:W-:Y:S05]  /*95f0*/  BRA `(.L_x_174) ;  /* 0xffffff98004c7947 */ /* 0x000fea000383ffff */
.L_x_45:
[----:B------:R-:W-:-:S07]  /*9600*/  MOV R0, UR5 ;  /* 0x0000000500007c02 */ /* 0x000fce0008000f00 */
.L_x_175:
[----:B-1----:R1:W2:Y:S02]  /*9610*/  SYNCS.PHASECHK.TRANS64.TRYWAIT P0, [R0+URZ], R3 ;  /* 0x00000003000075a7 */ /* 0x0022a400080011ff */
[----:B--2---:R-:W-:Y:S05]  /*9620*/  @!P0 NANOSLEEP.SYNCS 0x989680 ;  /* 0x009896800000895d */ /* 0x004fea0003900000 */
[----:B------:R-:W2:Y:S02]  /*9630*/  @!P0 SYNCS.PHASECHK.TRANS64 P0, [R0+URZ], R3 ;  /* 0x00000003000085a7 */ /* 0x000ea400080010ff */
[----:B--2---:R-:W-:Y:S05]  /*9640*/  @!P0 BRA `(.L_x_175) ;  /* 0xfffffffc00f08947 */ /* 0x004fea000383ffff */
[----:B------:R-:W-:Y:S05]  /*9650*/  BRA `(.L_x_176) ;  /* 0xffffff9800587947 */ /* 0x000fea000383ffff */
.L_x_46:
[----:B------:R-:W-:-:S07]  /*9660*/  MOV R0, UR5 ;  /* 0x0000000500007c02 */ /* 0x000fce0008000f00 */
.L_x_177:
[----:B-1----:R1:W2:Y:S02]  /*9670*/  SYNCS.PHASECHK.TRANS64.TRYWAIT P0, [R0+URZ], R3 ;  /* 0x00000003000075a7 */ /* 0x0022a400080011ff */
[----:B--2---:R-:W-:Y:S05]  /*9680*/  @!P0 NANOSLEEP.SYNCS 0x989680 ;  /* 0x009896800000895d */ /* 0x004fea0003900000 */
[----:B------:R-:W2:Y:S02]  /*9690*/  @!P0 SYNCS.PHASECHK.TRANS64 P0, [R0+URZ], R3 ;  /* 0x00000003000085a7 */ /* 0x000ea400080010ff */
[----:B--2---:R-:W-:Y:S05]  /*96a0*/  @!P0 BRA `(.L_x_177) ;  /* 0xfffffffc00f08947 */ /* 0x004fea000383ffff */
[----:B------:R-:W-:Y:S05]  /*96b0*/  BRA `(.L_x_178) ;  /* 0xffffff9800647947 */ /* 0x000fea000383ffff */
.L_x_47:
[----:B------:R-:W-:-:S07]  /*96c0*/  MOV R0, UR5 ;  /* 0x0000000500007c02 */ /* 0x000fce0008000f00 */
.L_x_179:
[----:B-1----:R1:W2:Y:S02]  /*96d0*/  SYNCS.PHASECHK.TRANS64.TRYWAIT P0, [R0+URZ], R3 ;  /* 0x00000003000075a7 */ /* 0x0022a400080011ff */
[----:B--2---:R-:W-:Y:S05]  /*96e0*/  @!P0 NANOSLEEP.SYNCS 0x989680 ;  /* 0x009896800000895d */ /* 0x004fea0003900000 */
[----:B------:R-:W2:Y:S02]  /*96f0*/  @!P0 SYNCS.PHASECHK.TRANS64 P0, [R0+URZ], R3 ;  /* 0x00000003000085a7 */ /* 0x000ea400080010ff */
[----:B--2---:R-:W-:Y:S05]  /*9700*/  @!P0 BRA `(.L_x_179) ;  /* 0xfffffffc00f08947 */ /* 0x004fea000383ffff */
[----:B------:R-:W-:Y:S05]  /*9710*/  BRA `(.L_x_180) ;  /* 0xffffff9800707947 */ /* 0x000fea000383ffff */
.L_x_48:
[----:B------:R-:W-:-:S07]  /*9720*/  MOV R0, UR5 ;  /* 0x0000000500007c02 */ /* 0x000fce0008000f00 */
.L_x_181:
[----:B-1----:R1:W2:Y:S02]  /*9730*/  SYNCS.PHASECHK.TRANS64.TRYWAIT P0, [R0+URZ], R3 ;  /* 0x00000003000075a7 */ /* 0x0022a400080011ff */
[----:B--2---:R-:W-:Y:S05]  /*9740*/  @!P0 NANOSLEEP.SYNCS 0x989680 ;  /* 0x009896800000895d */ /* 0x004fea0003900000 */
[----:B------:R-:W2:Y:S02]  /*9750*/  @!P0 SYNCS.PHASECHK.TRANS64 P0, [R0+URZ], R3 ;  /* 0x00000003000085a7 */ /* 0x000ea400080010ff */
[----:B--2---:R-:W-:Y:S05]  /*9760*/  @!P0 BRA `(.L_x_181) ;  /* 0xfffffffc00f08947 */ /* 0x004fea000383ffff */
[----:B------:R-:W-:Y:S05]  /*9770*/  BRA `(.L_x_182) ;  /* 0xffffff98007c7947 */ /* 0x000fea000383ffff */
.L_x_49:
[----:B------:R-:W-:-:S07]  /*9780*/  MOV R0, UR5 ;  /* 0x0000000500007c02 */ /* 0x000fce0008000f00 */
.L_x_183:
[----:B-1----:R1:W2:Y:S02]  /*9790*/  SYNCS.PHASECHK.TRANS64.TRYWAIT P0, [R0+URZ], R3 ;  /* 0x00000003000075a7 */ /* 0x0022a400080011ff */
[----:B--2---:R-:W-:Y:S05]  /*97a0*/  @!P0 NANOSLEEP.SYNCS 0x989680 ;  /* 0x009896800000895d */ /* 0x004fea0003900000 */
[----:B------:R-:W2:Y:S02]  /*97b0*/  @!P0 SYNCS.PHASECHK.TRANS64 P0, [R0+URZ], R3 ;  /* 0x00000003000085a7 */ /* 0x000ea400080010ff */
[----:B--2---:R-:W-:Y:S05]  /*97c0*/  @!P0 BRA `(.L_x_183) ;  /* 0xfffffffc00f08947 */ /* 0x004fea000383ffff */
[----:B------:R-:W-:Y:S05]  /*97d0*/  BRA `(.L_x_184) ;  /* 0xffffff9800887947 */ /* 0x000fea000383ffff */
.L_x_50:
[----:B------:R-:W-:-:S07]  /*97e0*/  MOV R0, UR5 ;  /* 0x0000000500007c02 */ /* 0x000fce0008000f00 */
.L_x_185:
[----:B-1----:R1:W2:Y:S02]  /*97f0*/  SYNCS.PHASECHK.TRANS64.TRYWAIT P0, [R0+URZ], R3 ;  /* 0x00000003000075a7 */ /* 0x0022a400080011ff */
[----:B--2---:R-:W-:Y:S05]  /*9800*/  @!P0 NANOSLEEP.SYNCS 0x989680 ;  /* 0x009896800000895d */ /* 0x004fea0003900000 */
[----:B------:R-:W2:Y:S02]  /*9810*/  @!P0 SYNCS.PHASECHK.TRANS64 P0, [R0+URZ], R3 ;  /* 0x00000003000085a7 */ /* 0x000ea400080010ff */
[----:B--2---:R-:W-:Y:S05]  /*9820*/  @!P0 BRA `(.L_x_185) ;  /* 0xfffffffc00f08947 */ /* 0x004fea000383ffff */
[----:B------:R-:W-:Y:S05]  /*9830*/  BRA `(.L_x_186) ;  /* 0xffffff9800947947 */ /* 0x000fea000383ffff */
.L_x_51:
[----:B------:R-:W-:-:S07]  /*9840*/  MOV R0, UR5 ;  /* 0x0000000500007c02 */ /* 0x000fce0008000f00 */
.L_x_187:
[----:B-1----:R1:W2:Y:S02]  /*9850*/  SYNCS.PHASECHK.TRANS64.TRYWAIT P0, [R0+URZ], R3 ;  /* 0x00000003000075a7 */ /* 0x0022a400080011ff */
[----:B--2---:R-:W-:Y:S05]  /*9860*/  @!P0 NANOSLEEP.SYNCS 0x989680 ;  /* 0x009896800000895d */ /* 0x004fea0003900000 */
[----:B------:R-:W2:Y:S02]  /*9870*/  @!P0 SYNCS.PHASECHK.TRANS64 P0, [R0+URZ], R3 ;  /* 0x00000003000085a7 */ /* 0x000ea400080010ff */
[----:B--2---:R-:W-:Y:S05]  /*9880*/  @!P0 BRA `(.L_x_187) ;  /* 0xfffffffc00f08947 */ /* 0x004fea000383ffff */
[----:B------:R-:W-:Y:S05]  /*9890*/  BRA `(.L_x_188) ;  /* 0xffffff9800a07947 */ /* 0x000fea000383ffff */
.L_x_52:
[----:B------:R-:W-:-:S07]  /*98a0*/  MOV R0, UR5 ;  /* 0x0000000500007c02 */ /* 0x000fce0008000f00 */
.L_x_189:
[----:B-1----:R1:W2:Y:S02]  /*98b0*/  SYNCS.PHASECHK.TRANS64.TRYWAIT P0, [R0+URZ], R3 ;  /* 0x00000003000075a7 */ /* 0x0022a400080011ff */
[----:B--2---:R-:W-:Y:S05]  /*98c0*/  @!P0 NANOSLEEP.SYNCS 0x989680 ;  /* 0x009896800000895d */ /* 0x004fea0003900000 */
[----:B------:R-:W2:Y:S02]  /*98d0*/  @!P0 SYNCS.PHASECHK.TRANS64 P0, [R0+URZ], R3 ;  /* 0x00000003000085a7 */ /* 0x000ea400080010ff */
[----:B--2---:R-:W-:Y:S05]  /*98e0*/  @!P0 BRA `(.L_x_189) ;  /* 0xfffffffc00f08947 */ /* 0x004fea000383ffff */
[----:B------:R-:W-:Y:S05]  /*98f0*/  BRA `(.L_x_190) ;  /* 0xffffff9800ac7947 */ /* 0x000fea000383ffff */
.L_x_53:
[----:B------:R-:W-:-:S07]  /*9900*/  MOV R0, UR5 ;  /* 0x0000000500007c02 */ /* 0x000fce0008000f00 */
.L_x_191:
[----:B-1----:R1:W2:Y:S02]  /*9910*/  SYNCS.PHASECHK.TRANS64.TRYWAIT P0, [R0+URZ], R3 ;  /* 0x00000003000075a7 */ /* 0x0022a400080011ff */
[----:B--2---:R-:W-:Y:S05]  /*9920*/  @!P0 NANOSLEEP.SYNCS 0x989680 ;  /* 0x009896800000895d */ /* 0x004fea0003900000 */
[----:B------:R-:W2:Y:S02]  /*9930*/  @!P0 SYNCS.PHASECHK.TRANS64 P0, [R0+URZ], R3 ;  /* 0x00000003000085a7 */ /* 0x000ea400080010ff */
[----:B--2---:R-:W-:Y:S05]  /*9940*/  @!P0 BRA `(.L_x_191) ;  /* 0xfffffffc00f08947 */ /* 0x004fea000383ffff */
[----:B------:R-:W-:Y:S05]  /*9950*/  BRA `(.L_x_192) ;  /* 0xffffff9800b87947 */ /* 0x000fea000383ffff */
.L_x_54:
[----:B------:R-:W-:-:S07]  /*9960*/  MOV R0, UR5 ;  /* 0x0000000500007c02 */ /* 0x000fce0008000f00 */
.L_x_193:
[----:B-1----:R1:W2:Y:S02]  /*9970*/  SYNCS.PHASECHK.TRANS64.TRYWAIT P0, [R0+URZ], R3 ;  /* 0x00000003000075a7 */ /* 0x0022a400080011ff */
[----:B--2---:R-:W-:Y:S05]  /*9980*/  @!P0 NANOSLEEP.SYNCS 0x989680 ;  /* 0x009896800000895d */ /* 0x004fea0003900000 */
[----:B------:R-:W2:Y:S02]  /*9990*/  @!P0 SYNCS.PHASECHK.TRANS64 P0, [R0+URZ], R3 ;  /* 0x00000003000085a7 */ /* 0x000ea400080010ff */
[----:B--2---:R-:W-:Y:S05]  /*99a0*/  @!P0 BRA `(.L_x_193) ;  /* 0xfffffffc00f08947 */ /* 0x004fea000383ffff */
[----:B------:R-:W-:Y:S05]  /*99b0*/  BRA `(.L_x_194) ;  /* 0xffffff9800c47947 */ /* 0x000fea000383ffff */
.L_x_55:
[----:B------:R-:W-:-:S07]  /*99c0*/  MOV R0, UR5 ;  /* 0x0000000500007c02 */ /* 0x000fce0008000f00 */
.L_x_195:
[----:B-1----:R1:W2:Y:S02]  /*99d0*/  SYNCS.PHASECHK.TRANS64.TRYWAIT P0, [R0+URZ], R3 ;  /* 0x00000003000075a7 */ /* 0x0022a400080011ff */
[----:B--2---:R-:W-:Y:S05]  /*99e0*/  @!P0 NANOSLEEP.SYNCS 0x989680 ;  /* 0x009896800000895d */ /* 0x004fea0003900000 */
[----:B------:R-:W2:Y:S02]  /*99f0*/  @!P0 SYNCS.PHASECHK.TRANS64 P0, [R0+URZ], R3 ;  /* 0x00000003000085a7 */ /* 0x000ea400080010ff */
[----:B--2---:R-:W-:Y:S05]  /*9a00*/  @!P0 BRA `(.L_x_195) ;  /* 0xfffffffc00f08947 */ /* 0x004fea000383ffff */
[----:B------:R-:W-:Y:S05]  /*9a10*/  BRA `(.L_x_196) ;  /* 0xffffff9800d07947 */ /* 0x000fea000383ffff */
.L_x_56:
[----:B------:R-:W-:-:S07]  /*9a20*/  MOV R0, UR5 ;  /* 0x0000000500007c02 */ /* 0x000fce0008000f00 */
.L_x_197:
[----:B-1----:R1:W2:Y:S02]  /*9a30*/  SYNCS.PHASECHK.TRANS64.TRYWAIT P0, [R0+URZ], R3 ;  /* 0x00000003000075a7 */ /* 0x0022a400080011ff */
[----:B--2---:R-:W-:Y:S05]  /*9a40*/  @!P0 NANOSLEEP.SYNCS 0x989680 ;  /* 0x009896800000895d */ /* 0x004fea0003900000 */
[----:B------:R-:W2:Y:S02]  /*9a50*/  @!P0 SYNCS.PHASECHK.TRANS64 P0, [R0+URZ], R3 ;  /* 0x00000003000085a7 */ /* 0x000ea400080010ff */
[----:B--2---:R-:W-:Y:S05]  /*9a60*/  @!P0 BRA `(.L_x_197) ;  /* 0xfffffffc00f08947 */ /* 0x004fea000383ffff */
[----:B------:R-:W-:Y:S05]  /*9a70*/  BRA `(.L_x_198) ;  /* 0xffffff9800dc7947 */ /* 0x000fea000383ffff */
.L_x_57:
[----:B------:R-:W-:-:S07]  /*9a80*/  MOV R0, UR5 ;  /* 0x0000000500007c02 */ /* 0x000fce0008000f00 */
.L_x_199:
[----:B-1----:R1:W2:Y:S02]  /*9a90*/  SYNCS.PHASECHK.TRANS64.TRYWAIT P0, [R0+URZ], R3 ;  /* 0x00000003000075a7 */ /* 0x0022a400080011ff */
[----:B--2---:R-:W-:Y:S05]  /*9aa0*/  @!P0 NANOSLEEP.SYNCS 0x989680 ;  /* 0x009896800000895d */ /* 0x004fea0003900000 */
[----:B------:R-:W2:Y:S02]  /*9ab0*/  @!P0 SYNCS.PHASECHK.TRANS64 P0, [R0+URZ], R3 ;  /* 0x00000003000085a7 */ /* 0x000ea400080010ff */
[----:B--2---:R-:W-:Y:S05]  /*9ac0*/  @!P0 BRA `(.L_x_199) ;  /* 0xfffffffc00f08947 */ /* 0x004fea000383ffff */
[----:B------:R-:W-:Y:S05]  /*9ad0*/  BRA `(.L_x_200) ;  /* 0xffffff9800e87947 */ /* 0x000fea000383ffff */
.L_x_58:
[----:B------:R-:W-:-:S07]  /*9ae0*/  MOV R0, UR5 ;  /* 0x0000000500007c02 */ /* 0x000fce0008000f00 */
.L_x_201:
[----:B-1----:R1:W2:Y:S02]  /*9af0*/  SYNCS.PHASECHK.TRANS64.TRYWAIT P0, [R0+URZ], R3 ;  /* 0x00000003000075a7 */ /* 0x0022a400080011ff */
[----:B--2---:R-:W-:Y:S05]  /*9b00*/  @!P0 NANOSLEEP.SYNCS 0x989680 ;  /* 0x009896800000895d */ /* 0x004fea0003900000 */
[----:B------:R-:W2:Y:S02]  /*9b10*/  @!P0 SYNCS.PHASECHK.TRANS64 P0, [R0+URZ], R3 ;  /* 0x00000003000085a7 */ /* 0x000ea400080010ff */
[----:B--2---:R-:W-:Y:S05]  /*9b20*/  @!P0 BRA `(.L_x_201) ;  /* 0xfffffffc00f08947 */ /* 0x004fea000383ffff */
[----:B------:R-:W-:Y:S05]  /*9b30*/  BRA `(.L_x_202) ;  /* 0xffffff9800f47947 */ /* 0x000fea000383ffff */
.L_x_59:
[----:B------:R-:W-:-:S07]  /*9b40*/  MOV R0, UR5 ;  /* 0x0000000500007c02 */ /* 0x000fce0008000f00 */
.L_x_203:
[----:B-1----:R1:W2:Y:S02]  /*9b50*/  SYNCS.PHASECHK.TRANS64.TRYWAIT P0, [R0+URZ], R3 ;  /* 0x00000003000075a7 */ /* 0x0022a400080011ff */
[----:B--2---:R-:W-:Y:S05]  /*9b60*/  @!P0 NANOSLEEP.SYNCS 0x989680 ;  /* 0x009896800000895d */ /* 0x004fea0003900000 */
[----:B------:R-:W2:Y:S02]  /*9b70*/  @!P0 SYNCS.PHASECHK.TRANS64 P0, [R0+URZ], R3 ;  /* 0x00000003000085a7 */ /* 0x000ea400080010ff */
[----:B--2---:R-:W-:Y:S05]  /*9b80*/  @!P0 BRA `(.L_x_203) ;  /* 0xfffffffc00f08947 */ /* 0x004fea000383ffff */
[----:B------:R-:W-:Y:S05]  /*9b90*/  BRA `(.L_x_204) ;  /* 0xffffff9c00007947 */ /* 0x000fea000383ffff */
.L_x_60:
[----:B------:R-:W-:-:S07]  /*9ba0*/  MOV R0, UR5 ;  /* 0x0000000500007c02 */ /* 0x000fce0008000f00 */
.L_x_205:
[----:B-1----:R1:W2:Y:S02]  /*9bb0*/  SYNCS.PHASECHK.TRANS64.TRYWAIT P0, [R0+URZ], R3 ;  /* 0x00000003000075a7 */ /* 0x0022a400080011ff */
[----:B--2---:R-:W-:Y:S05]  /*9bc0*/  @!P0 NANOSLEEP.SYNCS 0x989680 ;  /* 0x009896800000895d */ /* 0x004fea0003900000 */
[----:B------:R-:W2:Y:S02]  /*9bd0*/  @!P0 SYNCS.PHASECHK.TRANS64 P0, [R0+URZ], R3 ;  /* 0x00000003000085a7 */ /* 0x000ea400080010ff */
[----:B--2---:R-:W-:Y:S05]  /*9be0*/  @!P0 BRA `(.L_x_205) ;  /* 0xfffffffc00f08947 */ /* 0x004fea000383ffff */
[----:B------:R-:W-:Y:S05]  /*9bf0*/  BRA `(.L_x_206) ;  /* 0xffffff9c000c7947 */ /* 0x000fea000383ffff */
.L_x_61:
[----:B------:R-:W-:-:S07]  /*9c00*/  MOV R0, UR5 ;  /* 0x0000000500007c02 */ /* 0x000fce0008000f00 */
.L_x_207:
[----:B-1----:R1:W2:Y:S02]  /*9c10*/  SYNCS.PHASECHK.TRANS64.TRYWAIT P0, [R0+URZ], R3 ;  /* 0x00000003000075a7 */ /* 0x0022a400080011ff */
[----:B--2---:R-:W-:Y:S05]  /*9c20*/  @!P0 NANOSLEEP.SYNCS 0x989680 ;  /* 0x009896800000895d */ /* 0x004fea0003900000 */
[----:B------:R-:W2:Y:S02]  /*9c30*/  @!P0 SYNCS.PHASECHK.TRANS64 P0, [R0+URZ], R3 ;  /* 0x00000003000085a7 */ /* 0x000ea400080010ff */
[----:B--2---:R-:W-:Y:S05]  /*9c40*/  @!P0 BRA `(.L_x_207) ;  /* 0xfffffffc00f08947 */ /* 0x004fea000383ffff */
[----:B------:R-:W-:Y:S05]  /*9c50*/  BRA `(.L_x_208) ;  /* 0xffffff9c00187947 */ /* 0x000fea000383ffff */
.L_x_62:
[----:B------:R-:W-:-:S07]  /*9c60*/  MOV R0, UR5 ;  /* 0x0000000500007c02 */ /* 0x000fce0008000f00 */
.L_x_209:
[----:B-1----:R1:W2:Y:S02]  /*9c70*/  SYNCS.PHASECHK.TRANS64.TRYWAIT P0, [R0+URZ], R3 ;  /* 0x00000003000075a7 */ /* 0x0022a400080011ff */
[----:B--2---:R-:W-:Y:S05]  /*9c80*/  @!P0 NANOSLEEP.SYNCS 0x989680 ;  /* 0x009896800000895d */ /* 0x004fea0003900000 */
[----:B------:R-:W2:Y:S02]  /*9c90*/  @!P0 SYNCS.PHASECHK.TRANS64 P0, [R0+URZ], R3 ;  /* 0x00000003000085a7 */ /* 0x000ea400080010ff */
[----:B--2---:R-:W-:Y:S05]  /*9ca0*/  @!P0 BRA `(.L_x_209) ;  /* 0xfffffffc00f08947 */ /* 0x004fea000383ffff */
[----:B------:R-:W-:Y:S05]  /*9cb0*/  BRA `(.L_x_210) ;  /* 0xffffff9c00247947 */ /* 0x000fea000383ffff */
.L_x_63:
[----:B------:R-:W-:-:S07]  /*9cc0*/  MOV R0, UR5 ;  /* 0x0000000500007c02 */ /* 0x000fce0008000f00 */
.L_x_211:
[----:B-1----:R1:W2:Y:S02]  /*9cd0*/  SYNCS.PHASECHK.TRANS64.TRYWAIT P0, [R0+URZ], R3 ;  /* 0x00000003000075a7 */ /* 0x0022a400080011ff */
[----:B--2---:R-:W-:Y:S05]  /*9ce0*/  @!P0 NANOSLEEP.SYNCS 0x989680 ;  /* 0x009896800000895d */ /* 0x004fea0003900000 */
[----:B------:R-:W2:Y:S02]  /*9cf0*/  @!P0 SYNCS.PHASECHK.TRANS64 P0, [R0+URZ], R3 ;  /* 0x00000003000085a7 */ /* 0x000ea400080010ff */
[----:B--2---:R-:W-:Y:S05]  /*9d00*/  @!P0 BRA `(.L_x_211) ;  /* 0xfffffffc00f08947 */ /* 0x004fea000383ffff */
[----:B------:R-:W-:Y:S05]  /*9d10*/  BRA `(.L_x_212) ;  /* 0xffffff9c00307947 */ /* 0x000fea000383ffff */
.L_x_64:
[----:B------:R-:W-:-:S07]  /*9d20*/  MOV R0, UR5 ;  /* 0x0000000500007c02 */ /* 0x000fce0008000f00 */
.L_x_213:
[----:B-1----:R1:W2:Y:S02]  /*9d30*/  SYNCS.PHASECHK.TRANS64.TRYWAIT P0, [R0+URZ], R3 ;  /* 0x00000003000075a7 */ /* 0x0022a400080011ff */
[----:B--2---:R-:W-:Y:S05]  /*9d40*/  @!P0 NANOSLEEP.SYNCS 0x989680 ;  /* 0x009896800000895d */ /* 0x004fea0003900000 */
[----:B------:R-:W2:Y:S02]  /*9d50*/  @!P0 SYNCS.PHASECHK.TRANS64 P0, [R0+URZ], R3 ;  /* 0x00000003000085a7 */ /* 0x000ea400080010ff */
[----:B--2---:R-:W-:Y:S05]  /*9d60*/  @!P0 BRA `(.L_x_213) ;  /* 0xfffffffc00f08947 */ /* 0x004fea000383ffff */
[----:B------:R-:W-:Y:S05]  /*9d70*/  BRA `(.L_x_214) ;  /* 0xffffff9c003c7947 */ /* 0x000fea000383ffff */
.L_x_65:
[----:B------:R-:W-:-:S07]  /*9d80*/  MOV R0, UR5 ;  /* 0x0000000500007c02 */ /* 0x000fce0008000f00 */
.L_x_215:
[----:B-1----:R1:W2:Y:S02]  /*9d90*/  SYNCS.PHASECHK.TRANS64.TRYWAIT P0, [R0+URZ], R3 ;  /* 0x00000003000075a7 */ /* 0x0022a400080011ff */
[----:B--2---:R-:W-:Y:S05]  /*9da0*/  @!P0 NANOSLEEP.SYNCS 0x989680 ;  /* 0x009896800000895d */ /* 0x004fea0003900000 */
[----:B------:R-:W2:Y:S02]  /*9db0*/  @!P0 SYNCS.PHASECHK.TRANS64 P0, [R0+URZ], R3 ;  /* 0x00000003000085a7 */ /* 0x000ea400080010ff */
[----:B--2---:R-:W-:Y:S05]  /*9dc0*/  @!P0 BRA `(.L_x_215) ;  /* 0xfffffffc00f08947 */ /* 0x004fea000383ffff */
[----:B------:R-:W-:Y:S05]  /*9dd0*/  BRA `(.L_x_216) ;  /* 0xffffff9c00487947 */ /* 0x000fea000383ffff */
.L_x_66:
[----:B------:R-:W-:-:S07]  /*9de0*/  MOV R0, UR5 ;  /* 0x0000000500007c02 */ /* 0x000fce0008000f00 */
.L_x_217:
[----:B-1----:R1:W2:Y:S02]  /*9df0*/  SYNCS.PHASECHK.TRANS64.TRYWAIT P0, [R0+URZ], R3 ;  /* 0x00000003000075a7 */ /* 0x0022a400080011ff */
[----:B--2---:R-:W-:Y:S05]  /*9e00*/  @!P0 NANOSLEEP.SYNCS 0x989680 ;  /* 0x009896800000895d */ /* 0x004fea0003900000 */
[----:B------:R-:W2:Y:S02]  /*9e10*/  @!P0 SYNCS.PHASECHK.TRANS64 P0, [R0+URZ], R3 ;  /* 0x00000003000085a7 */ /* 0x000ea400080010ff */
[----:B--2---:R-:W-:Y:S05]  /*9e20*/  @!P0 BRA `(.L_x_217) ;  /* 0xfffffffc00f08947 */ /* 0x004fea000383ffff */
[----:B------:R-:W-:Y:S05]  /*9e30*/  BRA `(.L_x_218) ;  /* 0xffffff9c00547947 */ /* 0x000fea000383ffff */
.L_x_67:
[----:B------:R-:W-:-:S07]  /*9e40*/  MOV R0, UR5 ;  /* 0x0000000500007c02 */ /* 0x000fce0008000f00 */
.L_x_219:
[----:B-1----:R1:W2:Y:S02]  /*9e50*/  SYNCS.PHASECHK.TRANS64.TRYWAIT P0, [R0+URZ], R3 ;  /* 0x00000003000075a7 */ /* 0x0022a400080011ff */
[----:B--2---:R-:W-:Y:S05]  /*9e60*/  @!P0 NANOSLEEP.SYNCS 0x989680 ;  /* 0x009896800000895d */ /* 0x004fea0003900000 */
[----:B------:R-:W2:Y:S02]  /*9e70*/  @!P0 SYNCS.PHASECHK.TRANS64 P0, [R0+URZ], R3 ;  /* 0x00000003000085a7 */ /* 0x000ea400080010ff */
[----:B--2---:R-:W-:Y:S05]  /*9e80*/  @!P0 BRA `(.L_x_219) ;  /* 0xfffffffc00f08947 */ /* 0x004fea000383ffff */
[----:B------:R-:W-:Y:S05]  /*9e90*/  BRA `(.L_x_220) ;  /* 0xffffff9c00607947 */ /* 0x000fea000383ffff */
.L_x_68:
[----:B------:R-:W-:-:S07]  /*9ea0*/  MOV R0, UR5 ;  /* 0x0000000500007c02 */ /* 0x000fce0008000f00 */
.L_x_221:
[----:B-1----:R1:W2:Y:S02]  /*9eb0*/  SYNCS.PHASECHK.TRANS64.TRYWAIT P0, [R0+URZ], R3 ;  /* 0x00000003000075a7 */ /* 0x0022a400080011ff */
[----:B--2---:R-:W-:Y:S05]  /*9ec0*/  @!P0 NANOSLEEP.SYNCS 0x989680 ;  /* 0x009896800000895d */ /* 0x004fea0003900000 */
[----:B------:R-:W2:Y:S02]  /*9ed0*/  @!P0 SYNCS.PHASECHK.TRANS64 P0, [R0+URZ], R3 ;  /* 0x00000003000085a7 */ /* 0x000ea400080010ff */
[----:B--2---:R-:W-:Y:S05]  /*9ee0*/  @!P0 BRA `(.L_x_221) ;  /* 0xfffffffc00f08947 */ /* 0x004fea000383ffff */
[----:B------:R-:W-:Y:S05]  /*9ef0*/  BRA `(.L_x_222) ;  /* 0xffffff9c006c7947 */ /* 0x000fea000383ffff */
.L_x_69:
[----:B------:R-:W-:-:S07]  /*9f00*/  MOV R0, UR5 ;  /* 0x0000000500007c02 */ /* 0x000fce0008000f00 */
.L_x_223:
[----:B-1----:R1:W2:Y:S02]  /*9f10*/  SYNCS.PHASECHK.TRANS64.TRYWAIT P0, [R0+URZ], R3 ;  /* 0x00000003000075a7 */ /* 0x0022a400080011ff */
[----:B--2---:R-:W-:Y:S05]  /*9f20*/  @!P0 NANOSLEEP.SYNCS 0x989680 ;  /* 0x009896800000895d */ /* 0x004fea0003900000 */
[----:B------:R-:W2:Y:S02]  /*9f30*/  @!P0 SYNCS.PHASECHK.TRANS64 P0, [R0+URZ], R3 ;  /* 0x00000003000085a7 */ /* 0x000ea400080010ff */
[----:B--2---:R-:W-:Y:S05]  /*9f40*/  @!P0 BRA `(.L_x_223) ;  /* 0xfffffffc00f08947 */ /* 0x004fea000383ffff */
[----:B------:R-:W-:Y:S05]  /*9f50*/  BRA `(.L_x_224) ;  /* 0xffffff9c00787947 */ /* 0x000fea000383ffff */
.L_x_70:
[----:B------:R-:W-:-:S07]  /*9f60*/  MOV R0, UR5 ;  /* 0x0000000500007c02 */ /* 0x000fce0008000f00 */
.L_x_225:
[----:B-1----:R1:W2:Y:S02]  /*9f70*/  SYNCS.PHASECHK.TRANS64.TRYWAIT P0, [R0+URZ], R3 ;  /* 0x00000003000075a7 */ /* 0x0022a400080011ff */
[----:B--2---:R-:W-:Y:S05]  /*9f80*/  @!P0 NANOSLEEP.SYNCS 0x989680 ;  /* 0x009896800000895d */ /* 0x004fea0003900000 */
[----:B------:R-:W2:Y:S02]  /*9f90*/  @!P0 SYNCS.PHASECHK.TRANS64 P0, [R0+URZ], R3 ;  /* 0x00000003000085a7 */ /* 0x000ea400080010ff */
[----:B--2---:R-:W-:Y:S05]  /*9fa0*/  @!P0 BRA `(.L_x_225) ;  /* 0xfffffffc00f08947 */ /* 0x004fea000383ffff */
[----:B------:R-:W-:Y:S05]  /*9fb0*/  BRA `(.L_x_226) ;  /* 0xffffff9c00847947 */ /* 0x000fea000383ffff */
.L_x_71:
[----:B------:R-:W-:-:S07]  /*9fc0*/  MOV R0, UR5 ;  /* 0x0000000500007c02 */ /* 0x000fce0008000f00 */
.L_x_227:
[----:B-1----:R1:W2:Y:S02]  /*9fd0*/  SYNCS.PHASECHK.TRANS64.TRYWAIT P0, [R0+URZ], R3 ;  /* 0x00000003000075a7 */ /* 0x0022a400080011ff */
[----:B--2---:R-:W-:Y:S05]  /*9fe0*/  @!P0 NANOSLEEP.SYNCS 0x989680 ;  /* 0x009896800000895d */ /* 0x004fea0003900000 */
[----:B------:R-:W2:Y:S02]  /*9ff0*/  @!P0 SYNCS.PHASECHK.TRANS64 P0, [R0+URZ], R3 ;  /* 0x00000003000085a7 */ /* 0x000ea400080010ff */
[----:B--2---:R-:W-:Y:S05]  /*a000*/  @!P0 BRA `(.L_x_227) ;  /* 0xfffffffc00f08947 */ /* 0x004fea000383ffff */
[----:B------:R-:W-:Y:S05]  /*a010*/  BRA `(.L_x_228) ;  /* 0xffffff9c00907947 */ /* 0x000fea000383ffff */
.L_x_72:
[----:B------:R-:W-:-:S07]  /*a020*/  MOV R0, UR5 ;  /* 0x0000000500007c02 */ /* 0x000fce0008000f00 */
.L_x_229:
[----:B-1----:R1:W2:Y:S02]  /*a030*/  SYNCS.PHASECHK.TRANS64.TRYWAIT P0, [R0+URZ], R3 ;  /* 0x00000003000075a7 */ /* 0x0022a400080011ff */
[----:B--2---:R-:W-:Y:S05]  /*a040*/  @!P0 NANOSLEEP.SYNCS 0x989680 ;  /* 0x009896800000895d */ /* 0x004fea0003900000 */
[----:B------:R-:W2:Y:S02]  /*a050*/  @!P0 SYNCS.PHASECHK.TRANS64 P0, [R0+URZ], R3 ;  /* 0x00000003000085a7 */ /* 0x000ea400080010ff */
[----:B--2---:R-:W-:Y:S05]  /*a060*/  @!P0 BRA `(.L_x_229) ;  /* 0xfffffffc00f08947 */ /* 0x004fea000383ffff */
[----:B------:R-:W-:Y:S05]  /*a070*/  BRA `(.L_x_230) ;  /* 0xffffff9c009c7947 */ /* 0x000fea000383ffff */
.L_x_73:
[----:B------:R-:W-:-:S07]  /*a080*/  MOV R0, UR5 ;  /* 0x0000000500007c02 */ /* 0x000fce0008000f00 */
.L_x_231:
[----:B-1----:R1:W2:Y:S02]  /*a090*/  SYNCS.PHASECHK.TRANS64.TRYWAIT P0, [R0+URZ], R3 ;  /* 0x00000003000075a7 */ /* 0x0022a400080011ff */
[----:B--2---:R-:W-:Y:S05]  /*a0a0*/  @!P0 NANOSLEEP.SYNCS 0x989680 ;  /* 0x009896800000895d */ /* 0x004fea0003900000 */
[----:B------:R-:W2:Y:S02]  /*a0b0*/  @!P0 SYNCS.PHASECHK.TRANS64 P0, [R0+URZ], R3 ;  /* 0x00000003000085a7 */ /* 0x000ea400080010ff */
[----:B--2---:R-:W-:Y:S05]  /*a0c0*/  @!P0 BRA `(.L_x_231) ;  /* 0xfffffffc00f08947 */ /* 0x004fea000383ffff */
[----:B------:R-:W-:Y:S05]  /*a0d0*/  BRA `(.L_x_232) ;  /* 0xffffff9c00a87947 */ /* 0x000fea000383ffff */
.L_x_74:
[----:B------:R-:W-:-:S07]  /*a0e0*/  MOV R0, UR5 ;  /* 0x0000000500007c02 */ /* 0x000fce0008000f00 */
.L_x_233:
[----:B-1----:R1:W2:Y:S02]  /*a0f0*/  SYNCS.PHASECHK.TRANS64.TRYWAIT P0, [R0+URZ], R3 ;  /* 0x00000003000075a7 */ /* 0x0022a400080011ff */
[----:B--2---:R-:W-:Y:S05]  /*a100*/  @!P0 NANOSLEEP.SYNCS 0x989680 ;  /* 0x009896800000895d */ /* 0x004fea0003900000 */
[----:B------:R-:W2:Y:S02]  /*a110*/  @!P0 SYNCS.PHASECHK.TRANS64 P0, [R0+URZ], R3 ;  /* 0x00000003000085a7 */ /* 0x000ea400080010ff */
[----:B--2---:R-:W-:Y:S05]  /*a120*/  @!P0 BRA `(.L_x_233) ;  /* 0xfffffffc00f08947 */ /* 0x004fea000383ffff */
[----:B------:R-:W-:Y:S05]  /*a130*/  BRA `(.L_x_234) ;  /* 0xffffff9c00b47947 */ /* 0x000fea000383ffff */
.L_x_75:
[----:B------:R-:W-:-:S07]  /*a140*/  MOV R0, UR5 ;  /* 0x0000000500007c02 */ /* 0x000fce0008000f00 */
.L_x_235:
[----:B-1----:R1:W2:Y:S02]  /*a150*/  SYNCS.PHASECHK.TRANS64.TRYWAIT P0, [R0+URZ], R3 ;  /* 0x00000003000075a7 */ /* 0x0022a400080011ff */
[----:B--2---:R-:W-:Y:S05]  /*a160*/  @!P0 NANOSLEEP.SYNCS 0x989680 ;  /* 0x009896800000895d */ /* 0x004fea0003900000 */
[----:B------:R-:W2:Y:S02]  /*a170*/  @!P0 SYNCS.PHASECHK.TRANS64 P0, [R0+URZ], R3 ;  /* 0x00000003000085a7 */ /* 0x000ea400080010ff */
[----:B--2---:R-:W-:Y:S05]  /*a180*/  @!P0 BRA `(.L_x_235) ;  /* 0xfffffffc00f08947 */ /* 0x004fea000383ffff */
[----:B------:R-:W-:Y:S05]  /*a190*/  BRA `(.L_x_236) ;  /* 0xffffff9c00c07947 */ /* 0x000fea000383ffff */
.L_x_76:
[----:B------:R-:W-:-:S07]  /*a1a0*/  MOV R0, UR5 ;  /* 0x0000000500007c02 */ /* 0x000fce0008000f00 */
.L_x_237:
[----:B-1----:R1:W2:Y:S02]  /*a1b0*/  SYNCS.PHASECHK.TRANS64.TRYWAIT P0, [R0+URZ], R3 ;  /* 0x00000003000075a7 */ /* 0x0022a400080011ff */
[----:B--2---:R-:W-:Y:S05]  /*a1c0*/  @!P0 NANOSLEEP.SYNCS 0x989680 ;  /* 0x009896800000895d */ /* 0x004fea0003900000 */
[----:B------:R-:W2:Y:S02]  /*a1d0*/  @!P0 SYNCS.PHASECHK.TRANS64 P0, [R0+URZ], R3 ;  /* 0x00000003000085a7 */ /* 0x000ea400080010ff */
[----:B--2---:R-:W-:Y:S05]  /*a1e0*/  @!P0 BRA `(.L_x_237) ;  /* 0xfffffffc00f08947 */ /* 0x004fea000383ffff */
[----:B------:R-:W-:Y:S05]  /*a1f0*/  BRA `(.L_x_238) ;  /* 0xffffff9c00cc7947 */ /* 0x000fea000383ffff */
.L_x_77:
[----:B------:R-:W-:-:S07]  /*a200*/  MOV R0, UR5 ;  /* 0x0000000500007c02 */ /* 0x000fce0008000f00 */
.L_x_239:
[----:B-1----:R1:W2:Y:S02]  /*a210*/  SYNCS.PHASECHK.TRANS64.TRYWAIT P0, [R0+URZ], R3 ;  /* 0x00000003000075a7 */ /* 0x0022a400080011ff */
[----:B--2---:R-:W-:Y:S05]  /*a220*/  @!P0 NANOSLEEP.SYNCS 0x989680 ;  /* 0x009896800000895d */ /* 0x004fea0003900000 */
[----:B------:R-:W2:Y:S02]  /*a230*/  @!P0 SYNCS.PHASECHK.TRANS64 P0, [R0+URZ], R3 ;  /* 0x00000003000085a7 */ /* 0x000ea400080010ff */
[----:B--2---:R-:W-:Y:S05]  /*a240*/  @!P0 BRA `(.L_x_239) ;  /* 0xfffffffc00f08947 */ /* 0x004fea000383ffff */
[----:B------:R-:W-:Y:S05]  /*a250*/  BRA `(.L_x_240) ;  /* 0xffffff9c00d87947 */ /* 0x000fea000383ffff */
.L_x_78:
[----:B------:R-:W-:-:S07]  /*a260*/  MOV R0, UR5 ;  /* 0x0000000500007c02 */ /* 0x000fce0008000f00 */
.L_x_241:
[----:B-1----:R1:W2:Y:S02]  /*a270*/  SYNCS.PHASECHK.TRANS64.TRYWAIT P0, [R0+URZ], R3 ;  /* 0x00000003000075a7 */ /* 0x0022a400080011ff */
[----:B--2---:R-:W-:Y:S05]  /*a280*/  @!P0 NANOSLEEP.SYNCS 0x989680 ;  /* 0x009896800000895d */ /* 0x004fea0003900000 */
[----:B------:R-:W2:Y:S02]  /*a290*/  @!P0 SYNCS.PHASECHK.TRANS64 P0, [R0+URZ], R3 ;  /* 0x00000003000085a7 */ /* 0x000ea400080010ff */
[----:B--2---:R-:W-:Y:S05]  /*a2a0*/  @!P0 BRA `(.L_x_241) ;  /* 0xfffffffc00f08947 */ /* 0x004fea000383ffff */
[----:B------:R-:W-:Y:S05]  /*a2b0*/  BRA `(.L_x_242) ;  /* 0xffffff9c00e47947 */ /* 0x000fea000383ffff */
.L_x_79:
[----:B------:R-:W-:-:S07]  /*a2c0*/  MOV R0, UR5 ;  /* 0x0000000500007c02 */ /* 0x000fce0008000f00 */
.L_x_243:
[----:B-1----:R1:W2:Y:S02]  /*a2d0*/  SYNCS.PHASECHK.TRANS64.TRYWAIT P0, [R0+URZ], R3 ;  /* 0x00000003000075a7 */ /* 0x0022a400080011ff */
[----:B--2---:R-:W-:Y:S05]  /*a2e0*/  @!P0 NANOSLEEP.SYNCS 0x989680 ;  /* 0x009896800000895d */ /* 0x004fea0003900000 */
[----:B------:R-:W2:Y:S02]  /*a2f0*/  @!P0 SYNCS.PHASECHK.TRANS64 P0, [R0+URZ], R3 ;  /* 0x00000003000085a7 */ /* 0x000ea400080010ff */
[----:B--2---:R-:W-:Y:S05]  /*a300*/  @!P0 BRA `(.L_x_243) ;  /* 0xfffffffc00f08947 */ /* 0x004fea000383ffff */
[----:B------:R-:W-:Y:S05]  /*a310*/  BRA `(.L_x_244) ;  /* 0xffffff9c00f07947 */ /* 0x000fea000383ffff */
.L_x_80:
[----:B------:R-:W-:-:S07]  /*a320*/  MOV R0, UR5 ;  /* 0x0000000500007c02 */ /* 0x000fce0008000f00 */
.L_x_245:
[----:B-1----:R1:W2:Y:S02]  /*a330*/  SYNCS.PHASECHK.TRANS64.TRYWAIT P0, [R0+URZ], R3 ;  /* 0x00000003000075a7 */ /* 0x0022a400080011ff */
[----:B--2---:R-:W-:Y:S05]  /*a340*/  @!P0 NANOSLEEP.SYNCS 0x989680 ;  /* 0x009896800000895d */ /* 0x004fea0003900000 */
[----:B------:R-:W2:Y:S02]  /*a350*/  @!P0 SYNCS.PHASECHK.TRANS64 P0, [R0+URZ], R3 ;  /* 0x00000003000085a7 */ /* 0x000ea400080010ff */
[----:B--2---:R-:W-:Y:S05]  /*a360*/  @!P0 BRA `(.L_x_245) ;  /* 0xfffffffc00f08947 */ /* 0x004fea000383ffff */
[----:B------:R-:W-:Y:S05]  /*a370*/  BRA `(.L_x_246) ;  /* 0xffffff9c00fc7947 */ /* 0x000fea000383ffff */
.L_x_81:
[----:B------:R-:W-:-:S07]  /*a380*/  MOV R0, UR5 ;  /* 0x0000000500007c02 */ /* 0x000fce0008000f00 */
.L_x_247:
[----:B-1----:R1:W2:Y:S02]  /*a390*/  SYNCS.PHASECHK.TRANS64.TRYWAIT P0, [R0+URZ], R3 ;  /* 0x00000003000075a7 */ /* 0x0022a400080011ff */
[----:B--2---:R-:W-:Y:S05]  /*a3a0*/  @!P0 NANOSLEEP.SYNCS 0x989680 ;  /* 0x009896800000895d */ /* 0x004fea0003900000 */
[----:B------:R-:W2:Y:S02]  /*a3b0*/  @!P0 SYNCS.PHASECHK.TRANS64 P0, [R0+URZ], R3 ;  /* 0x00000003000085a7 */ /* 0x000ea400080010ff */
[----:B--2---:R-:W-:Y:S05]  /*a3c0*/  @!P0 BRA `(.L_x_247) ;  /* 0xfffffffc00f08947 */ /* 0x004fea000383ffff */
[----:B------:R-:W-:Y:S05]  /*a3d0*/  BRA `(.L_x_248) ;  /* 0xffffffa000087947 */ /* 0x000fea000383ffff */
.L_x_82:
[----:B------:R-:W-:-:S07]  /*a3e0*/  MOV R0, UR5 ;  /* 0x0000000500007c02 */ /* 0x000fce0008000f00 */
.L_x_249:
[----:B-1----:R1:W2:Y:S02]  /*a3f0*/  SYNCS.PHASECHK.TRANS64.TRYWAIT P0, [R0+URZ], R3 ;  /* 0x00000003000075a7 */ /* 0x0022a400080011ff */
[----:B--2---:R-:W-:Y:S05]  /*a400*/  @!P0 NANOSLEEP.SYNCS 0x989680 ;  /* 0x009896800000895d */ /* 0x004fea0003900000 */
[----:B------:R-:W2:Y:S02]  /*a410*/  @!P0 SYNCS.PHASECHK.TRANS64 P0, [R0+URZ], R3 ;  /* 0x00000003000085a7 */ /* 0x000ea400080010ff */
[----:B--2---:R-:W-:Y:S05]  /*a420*/  @!P0 BRA `(.L_x_249) ;  /* 0xfffffffc00f08947 */ /* 0x004fea000383ffff */
[----:B------:R-:W-:Y:S05]  /*a430*/  BRA `(.L_x_250) ;  /* 0xffffffa000147947 */ /* 0x000fea000383ffff */
.L_x_83:
[----:B------:R-:W-:-:S07]  /*a440*/  MOV R0, UR5 ;  /* 0x0000000500007c02 */ /* 0x000fce0008000f00 */
.L_x_251:
[----:B-1----:R1:W2:Y:S02]  /*a450*/  SYNCS.PHASECHK.TRANS64.TRYWAIT P0, [R0+URZ], R3 ;  /* 0x00000003000075a7 */ /* 0x0022a400080011ff */
[----:B--2---:R-:W-:Y:S05]  /*a460*/  @!P0 NANOSLEEP.SYNCS 0x989680 ;  /* 0x009896800000895d */ /* 0x004fea0003900000 */
[----:B------:R-:W2:Y:S02]  /*a470*/  @!P0 SYNCS.PHASECHK.TRANS64 P0, [R0+URZ], R3 ;  /* 0x00000003000085a7 */ /* 0x000ea400080010ff */
[----:B--2---:R-:W-:Y:S05]  /*a480*/  @!P0 BRA `(.L_x_251) ;  /* 0xfffffffc00f08947 */ /* 0x004fea000383ffff */
[----:B------:R-:W-:Y:S05]  /*a490*/  BRA `(.L_x_252) ;  /* 0xffffffa000207947 */ /* 0x000fea000383ffff */
.L_x_84:
[----:B------:R-:W-:-:S07]  /*a4a0*/  MOV R0, UR5 ;  /* 0x0000000500007c02 */ /* 0x000fce0008000f00 */
.L_x_253:
[----:B-1----:R1:W2:Y:S02]  /*a4b0*/  SYNCS.PHASECHK.TRANS64.TRYWAIT P0, [R0+URZ], R3 ;  /* 0x00000003000075a7 */ /* 0x0022a400080011ff */
[----:B--2---:R-:W-:Y:S05]  /*a4c0*/  @!P0 NANOSLEEP.SYNCS 0x989680 ;  /* 0x009896800000895d */ /* 0x004fea0003900000 */
[----:B------:R-:W2:Y:S02]  /*a4d0*/  @!P0 SYNCS.PHASECHK.TRANS64 P0, [R0+URZ], R3 ;  /* 0x00000003000085a7 */ /* 0x000ea400080010ff */
[----:B--2---:R-:W-:Y:S05]  /*a4e0*/  @!P0 BRA `(.L_x_253) ;  /* 0xfffffffc00f08947 */ /* 0x004fea000383ffff */
[----:B------:R-:W-:Y:S05]  /*a4f0*/  BRA `(.L_x_254) ;  /* 0xffffffa0002c7947 */ /* 0x000fea000383ffff */
.L_x_85:
[----:B------:R-:W-:-:S07]  /*a500*/  MOV R0, UR5 ;  /* 0x0000000500007c02 */ /* 0x000fce0008000f00 */
.L_x_255:
[----:B-1----:R1:W2:Y:S02]  /*a510*/  SYNCS.PHASECHK.TRANS64.TRYWAIT P0, [R0+URZ], R3 ;  /* 0x00000003000075a7 */ /* 0x0022a400080011ff */
[----:B--2---:R-:W-:Y:S05]  /*a520*/  @!P0 NANOSLEEP.SYNCS 0x989680 ;  /* 0x009896800000895d */ /* 0x004fea0003900000 */
[----:B------:R-:W2:Y:S02]  /*a530*/  @!P0 SYNCS.PHASECHK.TRANS64 P0, [R0+URZ], R3 ;  /* 0x00000003000085a7 */ /* 0x000ea400080010ff */
[----:B--2---:R-:W-:Y:S05]  /*a540*/  @!P0 BRA `(.L_x_255) ;  /* 0xfffffffc00f08947 */ /* 0x004fea000383ffff */
[----:B------:R-:W-:Y:S05]  /*a550*/  BRA `(.L_x_256) ;  /* 0xffffffa000387947 */ /* 0x000fea000383ffff */
.L_x_86:
[----:B------:R-:W-:-:S07]  /*a560*/  MOV R0, UR5 ;  /* 0x0000000500007c02 */ /* 0x000fce0008000f00 */
.L_x_257:
[----:B-1----:R1:W2:Y:S02]  /*a570*/  SYNCS.PHASECHK.TRANS64.TRYWAIT P0, [R0+URZ], R3 ;  /* 0x00000003000075a7 */ /* 0x0022a400080011ff */
[----:B--2---:R-:W-:Y:S05]  /*a580*/  @!P0 NANOSLEEP.SYNCS 0x989680 ;  /* 0x009896800000895d */ /* 0x004fea0003900000 */
[----:B------:R-:W2:Y:S02]  /*a590*/  @!P0 SYNCS.PHASECHK.TRANS64 P0, [R0+URZ], R3 ;  /* 0x00000003000085a7 */ /* 0x000ea400080010ff */
[----:B--2---:R-:W-:Y:S05]  /*a5a0*/  @!P0 BRA `(.L_x_257) ;  /* 0xfffffffc00f08947 */ /* 0x004fea000383ffff */
[----:B------:R-:W-:Y:S05]  /*a5b0*/  BRA `(.L_x_258) ;  /* 0xffffffa000447947 */ /* 0x000fea000383ffff */
.L_x_87:
[----:B------:R-:W-:-:S07]  /*a5c0*/  MOV R0, UR5 ;  /* 0x0000000500007c02 */ /* 0x000fce0008000f00 */
.L_x_259:
[----:B-1----:R1:W2:Y:S02]  /*a5d0*/  SYNCS.PHASECHK.TRANS64.TRYWAIT P0, [R0+URZ], R3 ;  /* 0x00000003000075a7 */ /* 0x0022a400080011ff */
[----:B--2---:R-:W-:Y:S05]  /*a5e0*/  @!P0 NANOSLEEP.SYNCS 0x989680 ;  /* 0x009896800000895d */ /* 0x004fea0003900000 */
[----:B------:R-:W2:Y:S02]  /*a5f0*/  @!P0 SYNCS.PHASECHK.TRANS64 P0, [R0+URZ], R3 ;  /* 0x00000003000085a7 */ /* 0x000ea400080010ff */
[----:B--2---:R-:W-:Y:S05]  /*a600*/  @!P0 BRA `(.L_x_259) ;  /* 0xfffffffc00f08947 */ /* 0x004fea000383ffff */
[----:B------:R-:W-:Y:S05]  /*a610*/  BRA `(.L_x_260) ;  /* 0xffffffa000507947 */ /* 0x000fea000383ffff */
.L_x_88:
[----:B------:R-:W-:-:S07]  /*a620*/  MOV R0, UR5 ;  /* 0x0000000500007c02 */ /* 0x000fce0008000f00 */
.L_x_261:
[----:B-1----:R1:W2:Y:S02]  /*a630*/  SYNCS.PHASECHK.TRANS64.TRYWAIT P0, [R0+URZ], R3 ;  /* 0x00000003000075a7 */ /* 0x0022a400080011ff */
[----:B--2---:R-:W-:Y:S05]  /*a640*/  @!P0 NANOSLEEP.SYNCS 0x989680 ;  /* 0x009896800000895d */ /* 0x004fea0003900000 */
[----:B------:R-:W2:Y:S02]  /*a650*/  @!P0 SYNCS.PHASECHK.TRANS64 P0, [R0+URZ], R3 ;  /* 0x00000003000085a7 */ /* 0x000ea400080010ff */
[----:B--2---:R-:W-:Y:S05]  /*a660*/  @!P0 BRA `(.L_x_261) ;  /* 0xfffffffc00f08947 */ /* 0x004fea000383ffff */
[----:B------:R-:W-:Y:S05]  /*a670*/  BRA `(.L_x_262) ;  /* 0xffffffa0005c7947 */ /* 0x000fea000383ffff */
.L_x_89:
[----:B------:R-:W-:-:S07]  /*a680*/  MOV R0, UR5 ;  /* 0x0000000500007c02 */ /* 0x000fce0008000f00 */
.L_x_263:
[----:B-1----:R1:W2:Y:S02]  /*a690*/  SYNCS.PHASECHK.TRANS64.TRYWAIT P0, [R0+URZ], R3 ;  /* 0x00000003000075a7 */ /* 0x0022a400080011ff */
[----:B--2---:R-:W-:Y:S05]  /*a6a0*/  @!P0 NANOSLEEP.SYNCS 0x989680 ;  /* 0x009896800000895d */ /* 0x004fea0003900000 */
[----:B------:R-:W2:Y:S02]  /*a6b0*/  @!P0 SYNCS.PHASECHK.TRANS64 P0, [R0+URZ], R3 ;  /* 0x00000003000085a7 */ /* 0x000ea400080010ff */
[----:B--2---:R-:W-:Y:S05]  /*a6c0*/  @!P0 BRA `(.L_x_263) ;  /* 0xfffffffc00f08947 */ /* 0x004fea000383ffff */
[----:B------:R-:W-:Y:S05]  /*a6d0*/  BRA `(.L_x_264) ;  /* 0xffffffa000687947 */ /* 0x000fea000383ffff */
.L_x_90:
[----:B------:R-:W-:-:S07]  /*a6e0*/  MOV R0, UR5 ;  /* 0x0000000500007c02 */ /* 0x000fce0008000f00 */
.L_x_265:
[----:B-1----:R1:W2:Y:S02]  /*a6f0*/  SYNCS.PHASECHK.TRANS64.TRYWAIT P0, [R0+URZ], R3 ;  /* 0x00000003000075a7 */ /* 0x0022a400080011ff */
[----:B--2---:R-:W-:Y:S05]  /*a700*/  @!P0 NANOSLEEP.SYNCS 0x989680 ;  /* 0x009896800000895d */ /* 0x004fea0003900000 */
[----:B------:R-:W2:Y:S02]  /*a710*/  @!P0 SYNCS.PHASECHK.TRANS64 P0, [R0+URZ], R3 ;  /* 0x00000003000085a7 */ /* 0x000ea400080010ff */
[----:B--2---:R-:W-:Y:S05]  /*a720*/  @!P0 BRA `(.L_x_265) ;  /* 0xfffffffc00f08947 */ /* 0x004fea000383ffff */
[----:B------:R-:W-:Y:S05]  /*a730*/  BRA `(.L_x_266) ;  /* 0xffffffa000747947 */ /* 0x000fea000383ffff */
.L_x_91:
[----:B------:R-:W-:-:S07]  /*a740*/  MOV R0, UR5 ;  /* 0x0000000500007c02 */ /* 0x000fce0008000f00 */
.L_x_267:
[----:B-1----:R1:W2:Y:S02]  /*a750*/  SYNCS.PHASECHK.TRANS64.TRYWAIT P0, [R0+URZ], R3 ;  /* 0x00000003000075a7 */ /* 0x0022a400080011ff */
[----:B--2---:R-:W-:Y:S05]  /*a760*/  @!P0 NANOSLEEP.SYNCS 0x989680 ;  /* 0x009896800000895d */ /* 0x004fea0003900000 */
[----:B------:R-:W2:Y:S02]  /*a770*/  @!P0 SYNCS.PHASECHK.TRANS64 P0, [R0+URZ], R3 ;  /* 0x00000003000085a7 */ /* 0x000ea400080010ff */
[----:B--2---:R-:W-:Y:S05]  /*a780*/  @!P0 BRA `(.L_x_267) ;  /* 0xfffffffc00f08947 */ /* 0x004fea000383ffff */
[----:B------:R-:W-:Y:S05]  /*a790*/  BRA `(.L_x_268) ;  /* 0xffffffa000807947 */ /* 0x000fea000383ffff */
.L_x_92:
[----:B------:R-:W-:-:S07]  /*a7a0*/  MOV R0, UR5 ;  /* 0x0000000500007c02 */ /* 0x000fce0008000f00 */
.L_x_269:
[----:B-1----:R1:W2:Y:S02]  /*a7b0*/  SYNCS.PHASECHK.TRANS64.TRYWAIT P0, [R0+URZ], R3 ;  /* 0x00000003000075a7 */ /* 0x0022a400080011ff */
[----:B--2---:R-:W-:Y:S05]  /*a7c0*/  @!P0 NANOSLEEP.SYNCS 0x989680 ;  /* 0x009896800000895d */ /* 0x004fea0003900000 */
[----:B------:R-:W2:Y:S02]  /*a7d0*/  @!P0 SYNCS.PHASECHK.TRANS64 P0, [R0+URZ], R3 ;  /* 0x00000003000085a7 */ /* 0x000ea400080010ff */
[----:B--2---:R-:W-:Y:S05]  /*a7e0*/  @!P0 BRA `(.L_x_269) ;  /* 0xfffffffc00f08947 */ /* 0x004fea000383ffff */
[----:B------:R-:W-:Y:S05]  /*a7f0*/  BRA `(.L_x_270) ;  /* 0xffffffa0008c7947 */ /* 0x000fea000383ffff */
.L_x_95:
[----:B--2---:R2:W3:Y:S02]  /*a800*/  SYNCS.PHASECHK.TRANS64.TRYWAIT P0, [R2+URZ+0x3c0], R4 ;  /* 0x0003c004020075a7 */ /* 0x0044e400080011ff */
[----:B---3--:R-:W-:Y:S05]  /*a810*/  @!P0 NANOSLEEP.SYNCS 0x989680 ;  /* 0x009896800000895d */ /* 0x008fea0003900000 */
[----:B------:R-:W3:Y:S02]  /*a820*/  @!P0 SYNCS.PHASECHK.TRANS64 P0, [R2+URZ+0x3c0], R4 ;  /* 0x0003c004020085a7 */ /* 0x000ee400080010ff */
[----:B---3--:R-:W-:Y:S05]  /*a830*/  @!P0 BRA `(.L_x_95) ;  /* 0xfffffffc00f08947 */ /* 0x008fea000383ffff */
[----:B------:R-:W-:Y:S05]  /*a840*/  BRA `(.L_x_271) ;  /* 0xffffffa000e87947 */ /* 0x000fea000383ffff */
.L_x_96:
[----:B------:R-:W-:-:S07]  /*a850*/  MOV R2, UR4 ;  /* 0x0000000400027c02 */ /* 0x000fce0008000f00 */
.L_x_272:
[----:B--2---:R2:W3:Y:S02]  /*a860*/  SYNCS.PHASECHK.TRANS64.TRYWAIT P0, [R2+URZ+0x370], R5 ;  /* 0x00037005020075a7 */ /* 0x0044e400080011ff */
[----:B---3--:R-:W-:Y:S05]  /*a870*/  @!P0 NANOSLEEP.SYNCS 0x989680 ;  /* 0x009896800000895d */ /* 0x008fea0003900000 */
[----:B------:R-:W3:Y:S02]  /*a880*/  @!P0 SYNCS.PHASECHK.TRANS64 P0, [R2+URZ+0x370], R5 ;  /* 0x00037005020085a7 */ /* 0x000ee400080010ff */
[----:B---3--:R-:W-:Y:S05]  /*a890*/  @!P0 BRA `(.L_x_272) ;  /* 0xfffffffc00f08947 */ /* 0x008fea000383ffff */
[----:B------:R-:W-:Y:S05]  /*a8a0*/  BRA `(.L_x_273) ;  /* 0xffffffa000f87947 */ /* 0x000fea000383ffff */
.L_x_97:
[----:B--2---:R2:W3:Y:S02]  /*a8b0*/  SYNCS.PHASECHK.TRANS64.TRYWAIT P1, [R2+URZ+0x360], R4 ;  /* 0x00036004020075a7 */ /* 0x0044e400080211ff */
[----:B---3--:R-:W-:Y:S05]  /*a8c0*/  @!P1 NANOSLEEP.SYNCS 0x989680 ;  /* 0x009896800000995d */ /* 0x008fea0003900000 */
[----:B------:R-:W3:Y:S02]  /*a8d0*/  @!P1 SYNCS.PHASECHK.TRANS64 P1, [R2+URZ+0x360], R4 ;  /* 0x00036004020095a7 */ /* 0x000ee400080210ff */
[----:B---3--:R-:W-:Y:S05]  /*a8e0*/  @!P1 BRA `(.L_x_97) ;  /* 0xfffffffc00f09947 */ /* 0x008fea000383ffff */
[----:B------:R-:W-:Y:S05]  /*a8f0*/  BRA `(.L_x_274) ;  /* 0xffffffa400287947 */ /* 0x000fea000383ffff */
.L_x_100:
[----:B------:R-:W-:-:S07]  /*a900*/  MOV R0, UR4 ;  /* 0x0000000400007c02 */ /* 0x000fce0008000f00 */
.L_x_275:
[----:B--2---:R2:W3:Y:S02]  /*a910*/  SYNCS.PHASECHK.TRANS64.TRYWAIT P0, [R0+URZ+0x370], R2 ;  /* 0x00037002000075a7 */ /* 0x0044e400080011ff */
[----:B---3--:R-:W-:Y:S05]  /*a920*/  @!P0 NANOSLEEP.SYNCS 0x989680 ;  /* 0x009896800000895d */ /* 0x008fea0003900000 */
[----:B------:R-:W3:Y:S02]  /*a930*/  @!P0 SYNCS.PHASECHK.TRANS64 P0, [R0+URZ+0x370], R2 ;  /* 0x00037002000085a7 */ /* 0x000ee400080010ff */
[----:B---3--:R-:W-:Y:S05]  /*a940*/  @!P0 BRA `(.L_x_275) ;  /* 0xfffffffc00f08947 */ /* 0x008fea000383ffff */
[----:B------:R-:W-:Y:S05]  /*a950*/  BRA `(.L_x_99) ;  /* 0xffffffa4007c7947 */ /* 0x000fea000383ffff */
.L_x_107:
[----:B-1----:R1:W2:Y:S02]  /*a960*/  SYNCS.PHASECHK.TRANS64.TRYWAIT P1, [R0+URZ+0x360], R2 ;  /* 0x00036002000075a7 */ /* 0x0022a400080211ff */
[----:B--2---:R-:W-:Y:S05]  /*a970*/  @!P1 NANOSLEEP.SYNCS 0x989680 ;  /* 0x009896800000995d */ /* 0x004fea0003900000 */
[----:B------:R-:W2:Y:S02]  /*a980*/  @!P1 SYNCS.PHASECHK.TRANS64 P1, [R0+URZ+0x360], R2 ;  /* 0x00036002000095a7 */ /* 0x000ea400080210ff */
[----:B--2---:R-:W-:Y:S05]  /*a990*/  @!P1 BRA `(.L_x_107) ;  /* 0xfffffffc00f09947 */ /* 0x004fea000383ffff */
[----:B------:R-:W-:Y:S05]  /*a9a0*/  BRA `(.L_x_276) ;  /* 0xffffffa800d87947 */ /* 0x000fea000383ffff */
.L_x_108:
[----:B------:R-:W-:-:S07]  /*a9b0*/  MOV R2, UR19 ;  /* 0x0000001300027c02 */ /* 0x000fce0008000f00 */
.L_x_277:
[----:B-1----:R1:W2:Y:S02]  /*a9c0*/  SYNCS.PHASECHK.TRANS64.TRYWAIT P0, [R2+URZ+0x3a0], R0 ;  /* 0x0003a000020075a7 */ /* 0x0022a400080011ff */
[----:B--2---:R-:W-:Y:S05]  /*a9d0*/  @!P0 NANOSLEEP.SYNCS 0x989680 ;  /* 0x009896800000895d */ /* 0x004fea0003900000 */
[----:B------:R-:W2:Y:S02]  /*a9e0*/  @!P0 SYNCS.PHASECHK.TRANS64 P0, [R2+URZ+0x3a0], R0 ;  /* 0x0003a000020085a7 */ /* 0x000ea400080010ff */
[----:B--2---:R-:W-:Y:S05]  /*a9f0*/  @!P0 BRA `(.L_x_277) ;  /* 0xfffffffc00f08947 */ /* 0x004fea000383ffff */
[----:B------:R-:W-:Y:S05]  /*aa00*/  BRA `(.L_x_278) ;  /* 0xffffffac000c7947 */ /* 0x000fea000383ffff */
.L_x_111:
[----:B------:R-:W-:Y:S07]  /*aa10*/  MOV R0, UR6 ;  /* 0x0000000600007c02 */ /* 0x000fee0008000f00 */
.L_x_279:
[----:B-1----:R1:W2:Y:S02]  /*aa20*/  SYNCS.PHASECHK.TRANS64.TRYWAIT P0, [R0+URZ], R2 ;  /* 0x00000002000075a7 */ /* 0x0022a400080011ff */
[----:B--2---:R-:W-:Y:S05]  /*aa30*/  @!P0 NANOSLEEP.SYNCS 0x989680 ;  /* 0x009896800000895d */ /* 0x004fea0003900000 */
[----:B------:R-:W2:Y:S02]  /*aa40*/  @!P0 SYNCS.PHASECHK.TRANS64 P0, [R0+URZ], R2 ;  /* 0x00000002000085a7 */ /* 0x000ea400080010ff */
[----:B--2---:R-:W-:Y:S05]  /*aa50*/  @!P0 BRA `(.L_x_279) ;  /* 0xfffffffc00f08947 */ /* 0x004fea000383ffff */
[----:B------:R-:W-:Y:S05]  /*aa60*/  BRA `(.L_x_110) ;  /* 0xffffffac00447947 */ /* 0x000fea000383ffff */
.L_x_114:
[----:B------:R-:W-:-:S07]  /*aa70*/  MOV R0, UR4 ;  /* 0x0000000400007c02 */ /* 0x000fce0008000f00 */
.L_x_280:
[----:B--2---:R2:W4:Y:S02]  /*aa80*/  SYNCS.PHASECHK.TRANS64.TRYWAIT P0, [R0+URZ], R2 ;  /* 0x00000002000075a7 */ /* 0x00452400080011ff */
[----:B----4-:R-:W-:Y:S05]  /*aa90*/  @!P0 NANOSLEEP.SYNCS 0x989680 ;  /* 0x009896800000895d */ /* 0x010fea0003900000 */
[----:B------:R-:W4:Y:S02]  /*aaa0*/  @!P0 SYNCS.PHASECHK.TRANS64 P0, [R0+URZ], R2 ;  /* 0x00000002000085a7 */ /* 0x000f2400080010ff */
[----:B----4-:R-:W-:Y:S05]  /*aab0*/  @!P0 BRA `(.L_x_280) ;  /* 0xfffffffc00f08947 */ /* 0x010fea000383ffff */
[----:B------:R-:W-:Y:S05]  /*aac0*/  BRA `(.L_x_281) ;  /* 0xffffffac00e47947 */ /* 0x000fea000383ffff */
.L_x_115:
[----:B------:R-:W-:-:S07]  /*aad0*/  MOV R0, UR5 ;  /* 0x0000000500007c02 */ /* 0x000fce0008000f00 */
.L_x_282:
[----:B-1----:R1:W2:Y:S02]  /*aae0*/  SYNCS.PHASECHK.TRANS64.TRYWAIT P0, [R0+URZ], R3 ;  /* 0x00000003000075a7 */ /* 0x0022a400080011ff */
[----:B--2---:R-:W-:Y:S05]  /*aaf0*/  @!P0 NANOSLEEP.SYNCS 0x989680 ;  /* 0x009896800000895d */ /* 0x004fea0003900000 */
[----:B------:R-:W2:Y:S02]  /*ab00*/  @!P0 SYNCS.PHASECHK.TRANS64 P0, [R0+URZ], R3 ;  /* 0x00000003000085a7 */ /* 0x000ea400080010ff */
[----:B--2---:R-:W-:Y:S05]  /*ab10*/  @!P0 BRA `(.L_x_282) ;  /* 0xfffffffc00f08947 */ /* 0x004fea000383ffff */
[----:B------:R-:W-:Y:S05]  /*ab20*/  BRA `(.L_x_283) ;  /* 0xffffffac00f07947 */ /* 0x000fea000383ffff */
.L_x_116:
[----:B------:R-:W-:-:S07]  /*ab30*/  MOV R0, UR5 ;  /* 0x0000000500007c02 */ /* 0x000fce0008000f00 */
.L_x_284:
[----:B-1----:R1:W2:Y:S02]  /*ab40*/  SYNCS.PHASECHK.TRANS64.TRYWAIT P0, [R0+URZ], R3 ;  /* 0x00000003000075a7 */ /* 0x0022a400080011ff */
[----:B--2---:R-:W-:Y:S05]  /*ab50*/  @!P0 NANOSLEEP.SYNCS 0x989680 ;  /* 0x009896800000895d */ /* 0x004fea0003900000 */
[----:B------:R-:W2:Y:S02]  /*ab60*/  @!P0 SYNCS.PHASECHK.TRANS64 P0, [R0+URZ], R3 ;  /* 0x00000003000085a7 */ /* 0x000ea400080010ff */
[----:B--2---:R-:W-:Y:S05]  /*ab70*/  @!P0 BRA `(.L_x_284) ;  /* 0xfffffffc00f08947 */ /* 0x004fea000383ffff */
[----:B------:R-:W-:Y:S05]  /*ab80*/  BRA `(.L_x_285) ;  /* 0xffffffac00fc7947 */ /* 0x000fea000383ffff */
.L_x_117:
[----:B-1----:R-:W-:-:S07]  /*ab90*/  MOV R0, UR4 ;  /* 0x0000000400007c02 */ /* 0x002fce0008000f00 */
.L_x_286:
[----:B-1----:R1:W2:Y:S02]  /*aba0*/  SYNCS.PHASECHK.TRANS64.TRYWAIT P0, [R0+URZ], R2 ;  /* 0x00000002000075a7 */ /* 0x0022a400080011ff */
[----:B--2---:R-:W-:Y:S05]  /*abb0*/  @!P0 NANOSLEEP.SYNCS 0x989680 ;  /* 0x009896800000895d */ /* 0x004fea0003900000 */
[----:B------:R-:W2:Y:S02]  /*abc0*/  @!P0 SYNCS.PHASECHK.TRANS64 P0, [R0+URZ], R2 ;  /* 0x00000002000085a7 */ /* 0x000ea400080010ff */
[----:B--2---:R-:W-:Y:S05]  /*abd0*/  @!P0 BRA `(.L_x_286) ;  /* 0xfffffffc00f08947 */ /* 0x004fea000383ffff */
[----:B------:R-:W-:Y:S05]  /*abe0*/  BRA `(.L_x_287) ;  /* 0xffffffb000087947 */ /* 0x000fea000383ffff */
.L_x_122:
[----:B---3--:R3:W4:Y:S02]  /*abf0*/  SYNCS.PHASECHK.TRANS64.TRYWAIT P0, [R12+URZ+0x360], R0 ;  /* 0x000360000c0075a7 */ /* 0x00872400080011ff */
[----:B----4-:R-:W-:Y:S05]  /*ac00*/  @!P0 NANOSLEEP.SYNCS 0x989680 ;  /* 0x009896800000895d */ /* 0x010fea0003900000 */
[----:B------:R-:W4:Y:S02]  /*ac10*/  @!P0 SYNCS.PHASECHK.TRANS64 P0, [R12+URZ+0x360], R0 ;  /* 0x000360000c0085a7 */ /* 0x000f2400080010ff */
[----:B----4-:R-:W-:Y:S05]  /*ac20*/  @!P0 BRA `(.L_x_122) ;  /* 0xfffffffc00f08947 */ /* 0x010fea000383ffff */
[----:B------:R-:W-:Y:S05]  /*ac30*/  BRA `(.L_x_288) ;  /* 0xffffffb400187947 */ /* 0x000fea000383ffff */
.L_x_125:
[----:B-1----:R-:W-:Y:S07]  /*ac40*/  MOV R0, UR24 ;  /* 0x0000001800007c02 */ /* 0x002fee0008000f00 */
.L_x_289:
[----:B-1----:R1:W3:Y:S02]  /*ac50*/  SYNCS.PHASECHK.TRANS64.TRYWAIT P2, [R0+URZ+0x358], R6 ;  /* 0x00035806000075a7 */ /* 0x0022e400080411ff */
[----:B---3--:R-:W-:Y:S05]  /*ac60*/  @!P2 NANOSLEEP.SYNCS 0x989680 ;  /* 0x009896800000a95d */ /* 0x008fea0003900000 */
[----:B------:R-:W3:Y:S02]  /*ac70*/  @!P2 SYNCS.PHASECHK.TRANS64 P2, [R0+URZ+0x358], R6 ;  /* 0x000358060000a5a7 */ /* 0x000ee400080410ff */
[----:B---3--:R-:W-:Y:S05]  /*ac80*/  @!P2 BRA `(.L_x_289) ;  /* 0xfffffffc00f0a947 */ /* 0x008fea000383ffff */
[----:B------:R-:W-:Y:S05]  /*ac90*/  BRA `(.L_x_124) ;  /* 0xffffffb8007c7947 */ /* 0x000fea000383ffff */
.L_x_128:
[----:B------:R-:W-:Y:S07]  /*aca0*/  MOV R0, UR4 ;  /* 0x0000000400007c02 */ /* 0x000fee0008000f00 */
.L_x_290:
[----:B-1----:R1:W3:Y:S02]  /*acb0*/  SYNCS.PHASECHK.TRANS64.TRYWAIT P0, [R0+URZ+0x338], R9 ;  /* 0x00033809000075a7 */ /* 0x0022e400080011ff */
[----:B---3--:R-:W-:Y:S05]  /*acc0*/  @!P0 NANOSLEEP.SYNCS 0x989680 ;  /* 0x009896800000895d */ /* 0x008fea0003900000 */
[----:B------:R-:W3:Y:S02]  /*acd0*/  @!P0 SYNCS.PHASECHK.TRANS64 P0, [R0+URZ+0x338], R9 ;  /* 0x00033809000085a7 */ /* 0x000ee400080010ff */
[----:B---3--:R-:W-:Y:S05]  /*ace0*/  @!P0 BRA `(.L_x_290) ;  /* 0xfffffffc00f08947 */ /* 0x008fea000383ffff */
[----:B------:R-:W-:Y:S05]  /*acf0*/  BRA `(.L_x_291) ;  /* 0xffffffb800dc7947 */ /* 0x000fea000383ffff */
.L_x_129:
[----:B------:R-:W-:Y:S07]  /*ad00*/  MOV R6, UR5 ;  /* 0x0000000500067c02 */ /* 0x000fee0008000f00 */
.L_x_292:
[----:B-1----:R1:W3:Y:S02]  /*ad10*/  SYNCS.PHASECHK.TRANS64.TRYWAIT P0, [R6+URZ+0x338], R0 ;  /* 0x00033800060075a7 */ /* 0x0022e400080011ff */
[----:B---3--:R-:W-:Y:S05]  /*ad20*/  @!P0 NANOSLEEP.SYNCS 0x989680 ;  /* 0x009896800000895d */ /* 0x008fea0003900000 */
[----:B------:R-:W3:Y:S02]  /*ad30*/  @!P0 SYNCS.PHASECHK.TRANS64 P0, [R6+URZ+0x338], R0 ;  /* 0x00033800060085a7 */ /* 0x000ee400080010ff */
[----:B---3--:R-:W-:Y:S05]  /*ad40*/  @!P0 BRA `(.L_x_292) ;  /* 0xfffffffc00f08947 */ /* 0x008fea000383ffff */
[----:B------:R-:W-:Y:S05]  /*ad50*/  BRA `(.L_x_293) ;  /* 0xffffffbc00387947 */ /* 0x000fea000383ffff */
.L_x_131:
[----:B------:R-:W-:-:S07]  /*ad60*/  MOV R0, UR4 ;  /* 0x0000000400007c02 */ /* 0x000fce0008000f00 */
.L_x_294:
[----:B-1----:R1:W4:Y:S02]  /*ad70*/  SYNCS.PHASECHK.TRANS64.TRYWAIT P0, [R0+URZ], R2 ;  /* 0x00000002000075a7 */ /* 0x00232400080011ff */
[----:B----4-:R-:W-:Y:S05]  /*ad80*/  @!P0 NANOSLEEP.SYNCS 0x989680 ;  /* 0x009896800000895d */ /* 0x010fea0003900000 */
[----:B------:R-:W4:Y:S02]  /*ad90*/  @!P0 SYNCS.PHASECHK.TRANS64 P0, [R0+URZ], R2 ;  /* 0x00000002000085a7 */ /* 0x000f2400080010ff */
[----:B----4-:R-:W-:Y:S05]  /*ada0*/  @!P0 BRA `(.L_x_294) ;  /* 0xfffffffc00f08947 */ /* 0x010fea000383ffff */
[----:B------:R-:W-:Y:S05]  /*adb0*/  BRA `(.L_x_295) ;  /* 0xffffffbc00c87947 */ /* 0x000fea000383ffff */
.L_x_132:
[----:B------:R-:W-:-:S07]  /*adc0*/  MOV R0, UR5 ;  /* 0x0000000500007c02 */ /* 0x000fce0008000f00 */
.L_x_296:
[----:B-1----:R1:W4:Y:S02]  /*add0*/  SYNCS.PHASECHK.TRANS64.TRYWAIT P0, [R0+URZ], R2 ;  /* 0x00000002000075a7 */ /* 0x00232400080011ff */
[----:B----4-:R-:W-:Y:S05]  /*ade0*/  @!P0 NANOSLEEP.SYNCS 0x989680 ;  /* 0x009896800000895d */ /* 0x010fea0003900000 */
[----:B------:R-:W4:Y:S02]  /*adf0*/  @!P0 SYNCS.PHASECHK.TRANS64 P0, [R0+URZ], R2 ;  /* 0x00000002000085a7 */ /* 0x000f2400080010ff */
[----:B----4-:R-:W-:Y:S05]  /*ae00*/  @!P0 BRA `(.L_x_296) ;  /* 0xfffffffc00f08947 */ /* 0x010fea000383ffff */
[----:B------:R-:W-:Y:S05]  /*ae10*/  BRA `(.L_x_297) ;  /* 0xffffffbc00d47947 */ /* 0x000fea000383ffff */
.L_x_134:
[----:B-1----:R1:W2:Y:S02]  /*ae20*/  SYNCS.PHASECHK.TRANS64.TRYWAIT P0, [R0+URZ+0x360], R2 ;  /* 0x00036002000075a7 */ /* 0x0022a400080011ff */
[----:B--2---:R-:W-:Y:S05]  /*ae30*/  @!P0 NANOSLEEP.SYNCS 0x989680 ;  /* 0x009896800000895d */ /* 0x004fea0003900000 */
[----:B------:R-:W2:Y:S02]  /*ae40*/  @!P0 SYNCS.PHASECHK.TRANS64 P0, [R0+URZ+0x360], R2 ;  /* 0x00036002000085a7 */ /* 0x000ea400080010ff */
[----:B--2---:R-:W-:Y:S05]  /*ae50*/  @!P0 BRA `(.L_x_134) ;  /* 0xfffffffc00f08947 */ /* 0x004fea000383ffff */
[----:B------:R-:W-:Y:S05]  /*ae60*/  BRA `(.L_x_298) ;  /* 0xffffffc000c47947 */ /* 0x000fea000383ffff */
.L_x_144:
[----:B-1----:R1:W3:Y:S02]  /*ae70*/  SYNCS.PHASECHK.TRANS64.TRYWAIT P1, [R2+URZ+0x320], R0 ;  /* 0x00032000020075a7 */ /* 0x0022e400080211ff */
[----:B---3--:R-:W-:Y:S05]  /*ae80*/  @!P1 NANOSLEEP.SYNCS 0x989680 ;  /* 0x009896800000995d */ /* 0x008fea0003900000 */
[----:B------:R-:W3:Y:S02]  /*ae90*/  @!P1 SYNCS.PHASECHK.TRANS64 P1, [R2+URZ+0x320], R0 ;  /* 0x00032000020095a7 */ /* 0x000ee400080210ff */
[----:B---3--:R-:W-:Y:S05]  /*aea0*/  @!P1 BRA `(.L_x_144) ;  /* 0xfffffffc00f09947 */ /* 0x008fea000383ffff */
[----:B------:R-:W-:Y:S05]  /*aeb0*/  BRA `(.L_x_143) ;  /* 0xffffffd000447947 */ /* 0x000fea000383ffff */
.L_x_146:
[----:B--2---:R2:W3:Y:S02]  /*aec0*/  SYNCS.PHASECHK.TRANS64.TRYWAIT P0, [R72+URZ+0x380], R3 ;  /* 0x00038003480075a7 */ /* 0x0044e400080011ff */
[----:B---3--:R-:W-:Y:S05]  /*aed0*/  @!P0 NANOSLEEP.SYNCS 0x989680 ;  /* 0x009896800000895d */ /* 0x008fea0003900000 */
[----:B------:R-:W3:Y:S02]  /*aee0*/  @!P0 SYNCS.PHASECHK.TRANS64 P0, [R72+URZ+0x380], R3 ;  /* 0x00038003480085a7 */ /* 0x000ee400080010ff */
[----:B---3--:R-:W-:Y:S05]  /*aef0*/  @!P0 BRA `(.L_x_146) ;  /* 0xfffffffc00f08947 */ /* 0x008fea000383ffff */
[----:B------:R-:W-:Y:S05]  /*af00*/  BRA `(.L_x_145) ;  /* 0xffffffd000bc7947 */ /* 0x000fea000383ffff */
.L_x_157:
[----:B-1----:R1:W2:Y:S02]  /*af10*/  SYNCS.PHASECHK.TRANS64.TRYWAIT P0, [R2+URZ+0x320], R73 ;  /* 0x00032049020075a7 */ /* 0x0022a400080011ff */
[----:B--2---:R-:W-:Y:S05]  /*af20*/  @!P0 NANOSLEEP.SYNCS 0x989680 ;  /* 0x009896800000895d */ /* 0x004fea0003900000 */
[----:B------:R-:W2:Y:S02]  /*af30*/  @!P0 SYNCS.PHASECHK.TRANS64 P0, [R2+URZ+0x320], R73 ;  /* 0x00032049020085a7 */ /* 0x000ea400080010ff */
[----:B--2---:R-:W-:Y:S05]  /*af40*/  @!P0 BRA `(.L_x_157) ;  /* 0xfffffffc00f08947 */ /* 0x004fea000383ffff */
[----:B------:R-:W-:Y:S05]  /*af50*/  BRA `(.L_x_156) ;  /* 0xffffffd800887947 */ /* 0x000fea000383ffff */
        .weak           $__internal_0_$__cuda_sm10x_tcgen05_guardrail_trap_col_being_dealloced_not_returned_by_alloc
        .type           $__internal_0_$__cuda_sm10x_tcgen05_guardrail_trap_col_being_dealloced_not_returned_by_alloc,@function
        .size           $__internal_0_$__cuda_sm10x_tcgen05_guardrail_trap_col_being_dealloced_not_returned_by_alloc,($__internal_1_$__cuda_sm10x_tcgen05_guardrail_trap_phase_invalid_during_alloc - $__internal_0_$__cuda_sm10x_tcgen05_guardrail_trap_col_being_dealloced_not_returned_by_alloc)
$__internal_0_$__cuda_sm10x_tcgen05_guardrail_trap_col_being_dealloced_not_returned_by_alloc:
[----:B------:R-:W-:Y:S05]  /*af60*/  BPT.TRAP 0x1 ;  /* 0x000000040000795c */ /* 0x000fea0000300000 */
[----:B------:R-:W-:-:S04]  /*af70*/  HFMA2 R3, -RZ, RZ, 0, 0 ;  /* 0x00000000ff037431 */ /* 0x000fc800000001ff */
[----:B------:R-:W-:Y:S05]  /*af80*/  RET.REL.NODEC R2 `(_ZN7cutlass13device_kernelINS_4gemm6kernel13GemmUniversalIN4cute5tupleIJiiiiEEENS1_10collective13CollectiveMmaINS1_35MainloopSm100TmaUmmaWarpSpecializedILi50ELi2ELi4ENS5_IJNS4_1CILi2EEESB_NSA_ILi1EEEEEEEENS5_IJNSA_ILi64EEESF_NSA_ILi8EEEEEEfNS5_IJlSC_lEEEfSI_NS4_8TiledMMAINS4_8MMA_AtomIJNS4_17SM100_MMA_TF32_SSINS_10tfloat32_tESM_fLi64ELi64ELNS4_4UMMA5MajorE0ELSO_0ELNSN_7ScaleInE0ELSP_0EEEEEENS4_6LayoutINS5_IJSC_SC_SC_EEENS5_IJNSA_ILi0EEESU_SU_EEEEENS5_IJNS4_10UnderscoreESX_SX_EEEEENS4_23SM90_TMA_LOAD_MULTICASTENS4_14ComposedLayoutINS4_7SwizzleILi1ELi4ELi3EEENS4_18smem_ptr_flag_bitsILi32EEENSS_INS5_IJSG_SG_EEENS5_IJSG_SC_EEEEEEEvNS4_8identityES10_S19_vS1A_EENS_8epilogue10collective18CollectiveEpilogueINS1C_23Sm100TmaWarpSpecializedILi3ELi2ELi16ELb1ELb0EEEJSH_NS5_IJNSS_ISF_SC_EENSS_INSA_ILi32EEESC_EEEEEfSI_fSI_NS1C_6fusion15FusionCallbacksIS1G_NS1L_17LinearCombinationIffffLNS_15FloatRoundStyleE2EEESH_S1K_JEEENS4_5SM1004TMEM4LOAD26SM100_TMEM_LOAD_16dp128b8xENS4_13SM90_TMA_LOADENS11_INS12_ILi3ELi4ELi3EEES15_NSS_INS5_IJSG_S1I_EEENS5_IJS1I_SC_EEEEEEENS4_17SM75_U32x4_LDSM_NENS4_14SM90_TMA_STOREES20_NS4_17SM90_U32x4_STSM_NENS4_39AutoVectorizingCopyWithAssumedAlignmentILi128EEEEEEvvEEEEvNT_6ParamsE) ;  /* 0xffffff50021c7950 */ /* 0x000fea0003c3ffff */
        .weak           $__internal_1_$__cuda_sm10x_tcgen05_guardrail_trap_phase_invalid_during_alloc
        .type           $__internal_1_$__cuda_sm10x_tcgen05_guardrail_trap_phase_invalid_during_alloc,@function
        .size           $__internal_1_$__cuda_sm10x_tcgen05_guardrail_trap_phase_invalid_during_alloc,($__internal_2_$__cuda_sm10x_tcgen05_guardrail_trap_unallocated_columns_being_dealloced - $__internal_1_$__cuda_sm10x_tcgen05_guardrail_trap_phase_invalid_during_alloc)
$__internal_1_$__cuda_sm10x_tcgen05_guardrail_trap_phase_invalid_during_alloc:
[----:B------:R-:W-:Y:S05]  /*af90*/  BPT.TRAP 0x1 ;  /* 0x000000040000795c */ /* 0x000fea0000300000 */
[----:B------:R-:W-:-:S04]  /*afa0*/  MOV R5, 0x0 ;  /* 0x0000000000057802 */ /* 0x000fc80000000f00 */
[----:B------:R-:W-:Y:S05]  /*afb0*/  RET.REL.NODEC R4 `(_ZN7cutlass13device_kernelINS_4gemm6kernel13GemmUniversalIN4cute5tupleIJiiiiEEENS1_10collective13CollectiveMmaINS1_35MainloopSm100TmaUmmaWarpSpecializedILi50ELi2ELi4ENS5_IJNS4_1CILi2EEESB_NSA_ILi1EEEEEEEENS5_IJNSA_ILi64EEESF_NSA_ILi8EEEEEEfNS5_IJlSC_lEEEfSI_NS4_8TiledMMAINS4_8MMA_AtomIJNS4_17SM100_MMA_TF32_SSINS_10tfloat32_tESM_fLi64ELi64ELNS4_4UMMA5MajorE0ELSO_0ELNSN_7ScaleInE0ELSP_0EEEEEENS4_6LayoutINS5_IJSC_SC_SC_EEENS5_IJNSA_ILi0EEESU_SU_EEEEENS5_IJNS4_10UnderscoreESX_SX_EEEEENS4_23SM90_TMA_LOAD_MULTICASTENS4_14ComposedLayoutINS4_7SwizzleILi1ELi4ELi3EEENS4_18smem_ptr_flag_bitsILi32EEENSS_INS5_IJSG_SG_EEENS5_IJSG_SC_EEEEEEEvNS4_8identityES10_S19_vS1A_EENS_8epilogue10collective18CollectiveEpilogueINS1C_23Sm100TmaWarpSpecializedILi3ELi2ELi16ELb1ELb0EEEJSH_NS5_IJNSS_ISF_SC_EENSS_INSA_ILi32EEESC_EEEEEfSI_fSI_NS1C_6fusion15FusionCallbacksIS1G_NS1L_17LinearCombinationIffffLNS_15FloatRoundStyleE2EEESH_S1K_JEEENS4_5SM1004TMEM4LOAD26SM100_TMEM_LOAD_16dp128b8xENS4_13SM90_TMA_LOADENS11_INS12_ILi3ELi4ELi3EEES15_NSS_INS5_IJSG_S1I_EEENS5_IJS1I_SC_EEEEEEENS4_17SM75_U32x4_LDSM_NENS4_14SM90_TMA_STOREES20_NS4_17SM90_U32x4_STSM_NENS4_39AutoVectorizingCopyWithAssumedAlignmentILi128EEEEEEvvEEEEvNT_6ParamsE) ;  /* 0xffffff5004107950 */ /* 0x000fea0003c3ffff */
        .weak           $__internal_2_$__cuda_sm10x_tcgen05_guardrail_trap_unallocated_columns_being_dealloced
        .type           $__internal_2_$__cuda_sm10x_tcgen05_guardrail_trap_unallocated_columns_being_dealloced,@function
        .size           $__internal_2_$__cuda_sm10x_tcgen05_guardrail_trap_unallocated_columns_being_dealloced,(.L_x_300 - $__internal_2_$__cuda_sm10x_tcgen05_guardrail_trap_unallocated_columns_being_dealloced)
$__internal_2_$__cuda_sm10x_tcgen05_guardrail_trap_unallocated_columns_being_dealloced:
[----:B------:R-:W-:Y:S05]  /*afc0*/  BPT.TRAP 0x1 ;  /* 0x000000040000795c */ /* 0x000fea0000300000 */
[----:B------:R-:W-:-:S04]  /*afd0*/  HFMA2 R3, -RZ, RZ, 0, 0 ;  /* 0x00000000ff037431 */ /* 0x000fc800000001ff */
[----:B------:R-:W-:Y:S05]  /*afe0*/  RET.REL.NODEC R2 `(_ZN7cutlass13device_kernelINS_4gemm6kernel13GemmUniversalIN4cute5tupleIJiiiiEEENS1_10collective13CollectiveMmaINS1_35MainloopSm100TmaUmmaWarpSpecializedILi50ELi2ELi4ENS5_IJNS4_1CILi2EEESB_NSA_ILi1EEEEEEEENS5_IJNSA_ILi64EEESF_NSA_ILi8EEEEEEfNS5_IJlSC_lEEEfSI_NS4_8TiledMMAINS4_8MMA_AtomIJNS4_17SM100_MMA_TF32_SSINS_10tfloat32_tESM_fLi64ELi64ELNS4_4UMMA5MajorE0ELSO_0ELNSN_7ScaleInE0ELSP_0EEEEEENS4_6LayoutINS5_IJSC_SC_SC_EEENS5_IJNSA_ILi0EEESU_SU_EEEEENS5_IJNS4_10UnderscoreESX_SX_EEEEENS4_23SM90_TMA_LOAD_MULTICASTENS4_14ComposedLayoutINS4_7SwizzleILi1ELi4ELi3EEENS4_18smem_ptr_flag_bitsILi32EEENSS_INS5_IJSG_SG_EEENS5_IJSG_SC_EEEEEEEvNS4_8identityES10_S19_vS1A_EENS_8epilogue10collective18CollectiveEpilogueINS1C_23Sm100TmaWarpSpecializedILi3ELi2ELi16ELb1ELb0EEEJSH_NS5_IJNSS_ISF_SC_EENSS_INSA_ILi32EEESC_EEEEEfSI_fSI_NS1C_6fusion15FusionCallbacksIS1G_NS1L_17LinearCombinationIffffLNS_15FloatRoundStyleE2EEESH_S1K_JEEENS4_5SM1004TMEM4LOAD26SM100_TMEM_LOAD_16dp128b8xENS4_13SM90_TMA_LOADENS11_INS12_ILi3ELi4ELi3EEES15_NSS_INS5_IJSG_S1I_EEENS5_IJS1I_SC_EEEEEEENS4_17SM75_U32x4_LDSM_NENS4_14SM90_TMA_STOREES20_NS4_17SM90_U32x4_STSM_NENS4_39AutoVectorizingCopyWithAssumedAlignmentILi128EEEEEEvvEEEEvNT_6ParamsE) ;  /* 0xffffff5002047950 */ /* 0x000fea0003c3ffff */
.L_x_299:
[----:B------:R-:W-:-:S00]  /*aff0*/  BRA `(.L_x_299) ;  /* 0xfffffffc00fc7947 */ /* 0x000fc0000383ffff */
[----:B------:R-:W-:-:S00]  /*b000*/  NOP ;  /* 0x0000000000007918 */ /* 0x000fc00000000000 */
[----:B------:R-:W-:-:S00]  /*b010*/  NOP ;  /* 0x0000000000007918 */ /* 0x000fc00000000000 */
[----:B------:R-:W-:-:S00]  /*b020*/  NOP ;  /* 0x0000000000007918 */ /* 0x000fc00000000000 */
[----:B------:R-:W-:-:S00]  /*b030*/  NOP ;  /* 0x0000000000007918 */ /* 0x000fc00000000000 */
[----:B------:R-:W-:-:S00]  /*b040*/  NOP ;  /* 0x0000000000007918 */ /* 0x000fc00000000000 */
[----:B------:R-:W-:-:S00]  /*b050*/  NOP ;  /* 0x0000000000007918 */ /* 0x000fc00000000000 */
[----:B------:R-:W-:-:S00]  /*b060*/  NOP ;  /* 0x0000000000007918 */ /* 0x000fc00000000000 */
[----:B------:R-:W-:-:S00]  /*b070*/  NOP ;  /* 0x0000000000007918 */ /* 0x000fc00000000000 */
.L_x_300:


//--------------------- .nv.global.init           --------------------------
	.section	.nv.global.init,"aw",@progbits
.nv.global.init:
	.type		$str$27,@object
	.size		$str$27,($str$28 - $str$27)
$str$27:
        /*0000*/ 	.byte	0x28, 0x61, 0x64, 0x64, 0x72, 0x65, 0x73, 0x73, 0x20, 0x26, 0x20, 0x6d, 0x61, 0x73, 0x6b, 0x29
        /*0010*/ 	.byte	0x20, 0x3d, 0x3d, 0x20, 0x30, 0x00
	.type		$str$28,@object
	.size		$str$28,($str$26 - $str$28)
$str$28:
        /*0016*/ 	.byte	0x2f, 0x74, 0x6d, 0x70, 0x2f, 0x63, 0x75, 0x74, 0x6c, 0x61, 0x73, 0x73, 0x5f, 0x73, 0x77, 0x65
        /*0026*/ 	.byte	0x65, 0x70, 0x5f, 0x73, 0x72, 0x63, 0x2f, 0x69, 0x6e, 0x63, 0x6c, 0x75, 0x64, 0x65, 0x2f, 0x63
        /*0036*/ 	.byte	0x75, 0x74, 0x65, 0x2f, 0x70, 0x6f, 0x69, 0x6e, 0x74, 0x65, 0x72, 0x5f, 0x66, 0x6c, 0x61, 0x67
        /*0046*/ 	.byte	0x67, 0x65, 0x64, 0x2e, 0x68, 0x70, 0x70, 0x00
	.type		$str$26,@object
	.size		$str$26,($str$25 - $str$26)
$str$26:
        /*004e*/ 	.byte	0x2f, 0x74, 0x6d, 0x70, 0x2f, 0x63, 0x75, 0x74, 0x6c, 0x61, 0x73, 0x73, 0x5f, 0x73, 0x77, 0x65
        /*005e*/ 	.byte	0x65, 0x70, 0x5f, 0x73, 0x72, 0x63, 0x2f, 0x69, 0x6e, 0x63, 0x6c, 0x75, 0x64, 0x65, 0x2f, 0x63
        /*006e*/ 	.byte	0x75, 0x74, 0x65, 0x2f, 0x61, 0x74, 0x6f, 0x6d, 0x2f, 0x63, 0x6f, 0x70, 0x79, 0x5f, 0x74, 0x72
        /*007e*/ 	.byte	0x61, 0x69, 0x74, 0x73, 0x5f, 0x73, 0x6d, 0x31, 0x30, 0x30, 0x2e, 0x68, 0x70, 0x70, 0x00
	.type		$str$25,@object
	.size		$str$25,(__unnamed_1 - $str$25)
$str$25:
        /*008d*/ 	.byte	0x28, 0x28, 0x75, 0x69, 0x6e, 0x74, 0x33, 0x32, 0x5f, 0x74, 0x28, 0x74, 0x68, 0x72, 0x65, 0x61
        /*009d*/ 	.byte	0x64, 0x49, 0x64, 0x78, 0x2e, 0x78, 0x29, 0x20, 0x2f, 0x20, 0x33, 0x32, 0x29, 0x20, 0x25, 0x20
        /*00ad*/ 	.byte	0x34, 0x29, 0x20, 0x3d, 0x3d, 0x20, 0x28, 0x28, 0x28, 0x74, 0x6d, 0x65, 0x6d, 0x5f, 0x61, 0x64
        /*00bd*/ 	.byte	0x64, 0x72, 0x20, 0x3e, 0x3e, 0x20, 0x31, 0x36, 0x29, 0x20, 0x2f, 0x20, 0x33, 0x32, 0x29, 0x20
        /*00cd*/ 	.byte	0x25, 0x20, 0x34, 0x29, 0x00
	.type		__unnamed_1,@object
	.size		__unnamed_1,(__unnamed_2 - __unnamed_1)
__unnamed_1:
        /*00d2*/ 	.byte	0x61, 0x75, 0x74, 0x6f, 0x20, 0x63, 0x75, 0x74, 0x65, 0x3a, 0x3a, 0x61, 0x73, 0x5f, 0x70, 0x6f
        /* <DEDUP_REMOVED lines=23> */
        /*0252*/ 	.byte	0x3c, 0x32, 0x30, 0x34, 0x38, 0x3e, 0x3e, 0x3e, 0x3e, 0x5d, 0x00
	.type		__unnamed_2,@object
	.size		__unnamed_2,(.L_2 - __unnamed_2)
__unnamed_2:
        /* <DEDUP_REMOVED lines=45> */
        /*052d*/ 	.byte	0x3e, 0x3e, 0x3e, 0x5d, 0x00
.L_2:


//--------------------- .nv.shared._ZN7cutlass13device_kernelINS_4gemm6kernel13GemmUniversalIN4cute5tupleIJiiiiEEENS1_10collective13CollectiveMmaINS1_35MainloopSm100TmaUmmaWarpSpecializedILi50ELi2ELi4ENS5_IJNS4_1CILi2EEESB_NSA_ILi1EEEEEEEENS5_IJNSA_ILi64EEESF_NSA_ILi8EEEEEEfNS5_IJlSC_lEEEfSI_NS4_8TiledMMAINS4_8MMA_AtomIJNS4_17SM100_MMA_TF32_SSINS_10tfloat32_tESM_fLi64ELi64ELNS4_4UMMA5MajorE0ELSO_0ELNSN_7ScaleInE0ELSP_0EEEEEENS4_6LayoutINS5_IJSC_SC_SC_EEENS5_IJNSA_ILi0EEESU_SU_EEEEENS5_IJNS4_10UnderscoreESX_SX_EEEEENS4_23SM90_TMA_LOAD_MULTICASTENS4_14ComposedLayoutINS4_7SwizzleILi1ELi4ELi3EEENS4_18smem_ptr_flag_bitsILi32EEENSS_INS5_IJSG_SG_EEENS5_IJSG_SC_EEEEEEEvNS4_8identityES10_S19_vS1A_EENS_8epilogue10collective18CollectiveEpilogueINS1C_23Sm100TmaWarpSpecializedILi3ELi2ELi16ELb1ELb0EEEJSH_NS5_IJNSS_ISF_SC_EENSS_INSA_ILi32EEESC_EEEEEfSI_fSI_NS1C_6fusion15FusionCallbacksIS1G_NS1L_17LinearCombinationIffffLNS_15FloatRoundStyleE2EEESH_S1K_JEEENS4_5SM1004TMEM4LOAD26SM100_TMEM_LOAD_16dp128b8xENS4_13SM90_TMA_LOADENS11_INS12_ILi3ELi4ELi3EEES15_NSS_INS5_IJSG_S1I_EEENS5_IJS1I_SC_EEEEEEENS4_17SM75_U32x4_LDSM_NENS4_14SM90_TMA_STOREES20_NS4_17SM90_U32x4_STSM_NENS4_39AutoVectorizingCopyWithAssumedAlignmentILi128EEEEEEvvEEEEvNT_6ParamsE --------------------------
	.section	.nv.shared._ZN7cutlass13device_kernelINS_4gemm6kernel13GemmUniversalIN4cute5tupleIJiiiiEEENS1_10collective13CollectiveMmaINS1_35MainloopSm100TmaUmmaWarpSpecializedILi50ELi2ELi4ENS5_IJNS4_1CILi2EEESB_NSA_ILi1EEEEEEEENS5_IJNSA_ILi64EEESF_NSA_ILi8EEEEEEfNS5_IJlSC_lEEEfSI_NS4_8TiledMMAINS4_8MMA_AtomIJNS4_17SM100_MMA_TF32_SSINS_10tfloat32_tESM_fLi64ELi64ELNS4_4UMMA5MajorE0ELSO_0ELNSN_7ScaleInE0ELSP_0EEEEEENS4_6LayoutINS5_IJSC_SC_SC_EEENS5_IJNSA_ILi0EEESU_SU_EEEEENS5_IJNS4_10UnderscoreESX_SX_EEEEENS4_23SM90_TMA_LOAD_MULTICASTENS4_14ComposedLayoutINS4_7SwizzleILi1ELi4ELi3EEENS4_18smem_ptr_flag_bitsILi32EEENSS_INS5_IJSG_SG_EEENS5_IJSG_SC_EEEEEEEvNS4_8identityES10_S19_vS1A_EENS_8epilogue10collective18CollectiveEpilogueINS1C_23Sm100TmaWarpSpecializedILi3ELi2ELi16ELb1ELb0EEEJSH_NS5_IJNSS_ISF_SC_EENSS_INSA_ILi32EEESC_EEEEEfSI_fSI_NS1C_6fusion15FusionCallbacksIS1G_NS1L_17LinearCombinationIffffLNS_15FloatRoundStyleE2EEESH_S1K_JEEENS4_5SM1004TMEM4LOAD26SM100_TMEM_LOAD_16dp128b8xENS4_13SM90_TMA_LOADENS11_INS12_ILi3ELi4ELi3EEES15_NSS_INS5_IJSG_S1I_EEENS5_IJS1I_SC_EEEEEEENS4_17SM75_U32x4_LDSM_NENS4_14SM90_TMA_STOREES20_NS4_17SM90_U32x4_STSM_NENS4_39AutoVectorizingCopyWithAssumedAlignmentILi128EEEEEEvvEEEEvNT_6ParamsE,"aw",@nobits
	.sectionflags	@""
	.align	16
	.zero		1024


//--------------------- .nv.shared.reserved.0     --------------------------
	.section	.nv.shared.reserved.0,"aw",@nobits
	.weak		__nv_reservedSMEM_offset_0_alias
	.size		__nv_reservedSMEM_offset_0_alias, 0, 64
	.other		__nv_reservedSMEM_offset_0_alias,@"STO_CUDA_RESERVED_SHARED STV_DEFAULT"
__nv_reservedSMEM_offset_0_alias:
	.zero		0
.nv.shared.reserved.0:
	.zero		64
	.weak		__nv_reservedSMEM_tcgen05_partition
	.type		__nv_reservedSMEM_tcgen05_partition,@object
	.size		__nv_reservedSMEM_tcgen05_partition,(.L_0 - __nv_reservedSMEM_tcgen05_partition)
__nv_reservedSMEM_tcgen05_partition:
	.zero		32
.L_0:


//--------------------- .nv.global                --------------------------
	.section	.nv.global,"aw",@nobits
.nv.global:
	.type		_ZN39_INTERNAL_d1218cff_4_k_cu_9bbde34b_27694cute1_E,@object
	.size		_ZN39_INTERNAL_d1218cff_4_k_cu_9bbde34b_27694cute1_E,(_ZN39_INTERNAL_d1218cff_4_k_cu_9bbde34b_27694cuda3std3__45__cpo6cbeginE - _ZN39_INTERNAL_d1218cff_4_k_cu_9bbde34b_27694cute1_E)
_ZN39_INTERNAL_d1218cff_4_k_cu_9bbde34b_27694cute1_E:
	.zero		1
	.type		_ZN39_INTERNAL_d1218cff_4_k_cu_9bbde34b_27694cuda3std3__45__cpo6cbeginE,@object
	.size		_ZN39_INTERNAL_d1218cff_4_k_cu_9bbde34b_27694cuda3std3__45__cpo6cbeginE,(_ZN39_INTERNAL_d1218cff_4_k_cu_9bbde34b_27694cuda3std3__48in_placeE - _ZN39_INTERNAL_d1218cff_4_k_cu_9bbde34b_27694cuda3std3__45__cpo6cbeginE)
_ZN39_INTERNAL_d1218cff_4_k_cu_9bbde34b_27694cuda3std3__45__cpo6cbeginE:
	.zero		1
	.type		_ZN39_INTERNAL_d1218cff_4_k_cu_9bbde34b_27694cuda3std3__48in_placeE,@object
	.size		_ZN39_INTERNAL_d1218cff_4_k_cu_9bbde34b_27694cuda3std3__48in_placeE,(_ZN39_INTERNAL_d1218cff_4_k_cu_9bbde34b_27694cuda3std6ranges3__45__cpo9iter_moveE - _ZN39_INTERNAL_d1218cff_4_k_cu_9bbde34b_27694cuda3std3__48in_placeE)
_ZN39_INTERNAL_d1218cff_4_k_cu_9bbde34b_27694cuda3std3__48in_placeE:
	.zero		1
	.type		_ZN39_INTERNAL_d1218cff_4_k_cu_9bbde34b_27694cuda3std6ranges3__45__cpo9iter_moveE,@object
	.size		_ZN39_INTERNAL_d1218cff_4_k_cu_9bbde34b_27694cuda3std6ranges3__45__cpo9iter_moveE,(_ZN39_INTERNAL_d1218cff_4_k_cu_9bbde34b_27694cuda3std3__45__cpo5beginE - _ZN39_INTERNAL_d1218cff_4_k_cu_9bbde34b_27694cuda3std6ranges3__45__cpo9iter_moveE)
_ZN39_INTERNAL_d1218cff_4_k_cu_9bbde34b_27694cuda3std6ranges3__45__cpo9iter_moveE:
	.zero		1
	.type		_ZN39_INTERNAL_d1218cff_4_k_cu_9bbde34b_27694cuda3std3__45__cpo5beginE,@object
	.size		_ZN39_INTERNAL_d1218cff_4_k_cu_9bbde34b_27694cuda3std3__45__cpo5beginE,(_ZN39_INTERNAL_d1218cff_4_k_cu_9bbde34b_27694cuda3std3__441_GLOBAL__N__d1218cff_4_k_cu_9bbde34b_27696ignoreE - _ZN39_INTERNAL_d1218cff_4_k_cu_9bbde34b_27694cuda3std3__45__cpo5beginE)
_ZN39_INTERNAL_d1218cff_4_k_cu_9bbde34b_27694cuda3std3__45__cpo5beginE:
	.zero		1
	.type		_ZN39_INTERNAL_d1218cff_4_k_cu_9bbde34b_27694cuda3std3__441_GLOBAL__N__d1218cff_4_k_cu_9bbde34b_27696ignoreE,@object
	.size		_ZN39_INTERNAL_d1218cff_4_k_cu_9bbde34b_27694cuda3std3__441_GLOBAL__N__d1218cff_4_k_cu_9bbde34b_27696ignoreE,(_ZN39_INTERNAL_d1218cff_4_k_cu_9bbde34b_27694cute7productE - _ZN39_INTERNAL_d1218cff_4_k_cu_9bbde34b_27694cuda3std3__441_GLOBAL__N__d1218cff_4_k_cu_9bbde34b_27696ignoreE)
_ZN39_INTERNAL_d1218cff_4_k_cu_9bbde34b_27694cuda3std3__441_GLOBAL__N__d1218cff_4_k_cu_9bbde34b_27696ignoreE:
	.zero		1
	.type		_ZN39_INTERNAL_d1218cff_4_k_cu_9bbde34b_27694cute7productE,@object
	.size		_ZN39_INTERNAL_d1218cff_4_k_cu_9bbde34b_27694cute7productE,(_ZN39_INTERNAL_d1218cff_4_k_cu_9bbde34b_27694cuda3std3__45__cpo3endE - _ZN39_INTERNAL_d1218cff_4_k_cu_9bbde34b_27694cute7productE)
_ZN39_INTERNAL_d1218cff_4_k_cu_9bbde34b_27694cute7productE:
	.zero		1
	.type		_ZN39_INTERNAL_d1218cff_4_k_cu_9bbde34b_27694cuda3std3__45__cpo3endE,@object
	.size		_ZN39_INTERNAL_d1218cff_4_k_cu_9bbde34b_27694cuda3std3__45__cpo3endE,(_ZN39_INTERNAL_d1218cff_4_k_cu_9bbde34b_27694cuda3std3__419piecewise_constructE - _ZN39_INTERNAL_d1218cff_4_k_cu_9bbde34b_27694cuda3std3__45__cpo3endE)
_ZN39_INTERNAL_d1218cff_4_k_cu_9bbde34b_27694cuda3std3__45__cpo3endE:
	.zero		1
	.type		_ZN39_INTERNAL_d1218cff_4_k_cu_9bbde34b_27694cuda3std3__419piecewise_constructE,@object
	.size		_ZN39_INTERNAL_d1218cff_4_k_cu_9bbde34b_27694cuda3std3__419piecewise_constructE,(_ZN39_INTERNAL_d1218cff_4_k_cu_9bbde34b_27694cuda3std3__45__cpo4cendE - _ZN39_INTERNAL_d1218cff_4_k_cu_9bbde34b_27694cuda3std3__419piecewise_constructE)
_ZN39_INTERNAL_d1218cff_4_k_cu_9bbde34b_27694cuda3std3__419piecewise_constructE:
	.zero		1
	.type		_ZN39_INTERNAL_d1218cff_4_k_cu_9bbde34b_27694cuda3std3__45__cpo4cendE,@object
	.size		_ZN39_INTERNAL_d1218cff_4_k_cu_9bbde34b_27694cuda3std3__45__cpo4cendE,(_ZN39_INTERNAL_d1218cff_4_k_cu_9bbde34b_27694cuda3std6ranges3__45__cpo4swapE - _ZN39_INTERNAL_d1218cff_4_k_cu_9bbde34b_27694cuda3std3__45__cpo4cendE)
_ZN39_INTERNAL_d1218cff_4_k_cu_9bbde34b_27694cuda3std3__45__cpo4cendE:
	.zero		1
	.type		_ZN39_INTERNAL_d1218cff_4_k_cu_9bbde34b_27694cuda3std6ranges3__45__cpo4swapE,@object
	.size		_ZN39_INTERNAL_d1218cff_4_k_cu_9bbde34b_27694cuda3std6ranges3__45__cpo4swapE,(.L_10 - _ZN39_INTERNAL_d1218cff_4_k_cu_9bbde34b_27694cuda3std6ranges3__45__cpo4swapE)
_ZN39_INTERNAL_d1218cff_4_k_cu_9bbde34b_27694cuda3std6ranges3__45__cpo4swapE:
	.zero		1
.L_10:


//--------------------- .nv.constant0._ZN7cutlass13device_kernelINS_4gemm6kernel13GemmUniversalIN4cute5tupleIJiiiiEEENS1_10collective13CollectiveMmaINS1_35MainloopSm100TmaUmmaWarpSpecializedILi50ELi2ELi4ENS5_IJNS4_1CILi2EEESB_NSA_ILi1EEEEEEEENS5_IJNSA_ILi64EEESF_NSA_ILi8EEEEEEfNS5_IJlSC_lEEEfSI_NS4_8TiledMMAINS4_8MMA_AtomIJNS4_17SM100_MMA_TF32_SSINS_10tfloat32_tESM_fLi64ELi64ELNS4_4UMMA5MajorE0ELSO_0ELNSN_7ScaleInE0ELSP_0EEEEEENS4_6LayoutINS5_IJSC_SC_SC_EEENS5_IJNSA_ILi0EEESU_SU_EEEEENS5_IJNS4_10UnderscoreESX_SX_EEEEENS4_23SM90_TMA_LOAD_MULTICASTENS4_14ComposedLayoutINS4_7SwizzleILi1ELi4ELi3EEENS4_18smem_ptr_flag_bitsILi32EEENSS_INS5_IJSG_SG_EEENS5_IJSG_SC_EEEEEEEvNS4_8identityES10_S19_vS1A_EENS_8epilogue10collective18CollectiveEpilogueINS1C_23Sm100TmaWarpSpecializedILi3ELi2ELi16ELb1ELb0EEEJSH_NS5_IJNSS_ISF_SC_EENSS_INSA_ILi32EEESC_EEEEEfSI_fSI_NS1C_6fusion15FusionCallbacksIS1G_NS1L_17LinearCombinationIffffLNS_15FloatRoundStyleE2EEESH_S1K_JEEENS4_5SM1004TMEM4LOAD26SM100_TMEM_LOAD_16dp128b8xENS4_13SM90_TMA_LOADENS11_INS12_ILi3ELi4ELi3EEES15_NSS_INS5_IJSG_S1I_EEENS5_IJS1I_SC_EEEEEEENS4_17SM75_U32x4_LDSM_NENS4_14SM90_TMA_STOREES20_NS4_17SM90_U32x4_STSM_NENS4_39AutoVectorizingCopyWithAssumedAlignmentILi128EEEEEEvvEEEEvNT_6ParamsE --------------------------
	.section	.nv.constant0._ZN7cutlass13device_kernelINS_4gemm6kernel13GemmUniversalIN4cute5tupleIJiiiiEEENS1_10collective13CollectiveMmaINS1_35MainloopSm100TmaUmmaWarpSpecializedILi50ELi2ELi4ENS5_IJNS4_1CILi2EEESB_NSA_ILi1EEEEEEEENS5_IJNSA_ILi64EEESF_NSA_ILi8EEEEEEfNS5_IJlSC_lEEEfSI_NS4_8TiledMMAINS4_8MMA_AtomIJNS4_17SM100_MMA_TF32_SSINS_10tfloat32_tESM_fLi64ELi64ELNS4_4UMMA5MajorE0ELSO_0ELNSN_7ScaleInE0ELSP_0EEEEEENS4_6LayoutINS5_IJSC_SC_SC_EEENS5_IJNSA_ILi0EEESU_SU_EEEEENS5_IJNS4_10UnderscoreESX_SX_EEEEENS4_23SM90_TMA_LOAD_MULTICASTENS4_14ComposedLayoutINS4_7SwizzleILi1ELi4ELi3EEENS4_18smem_ptr_flag_bitsILi32EEENSS_INS5_IJSG_SG_EEENS5_IJSG_SC_EEEEEEEvNS4_8identityES10_S19_vS1A_EENS_8epilogue10collective18CollectiveEpilogueINS1C_23Sm100TmaWarpSpecializedILi3ELi2ELi16ELb1ELb0EEEJSH_NS5_IJNSS_ISF_SC_EENSS_INSA_ILi32EEESC_EEEEEfSI_fSI_NS1C_6fusion15FusionCallbacksIS1G_NS1L_17LinearCombinationIffffLNS_15FloatRoundStyleE2EEESH_S1K_JEEENS4_5SM1004TMEM4LOAD26SM100_TMEM_LOAD_16dp128b8xENS4_13SM90_TMA_LOADENS11_INS12_ILi3ELi4ELi3EEES15_NSS_INS5_IJSG_S1I_EEENS5_IJS1I_SC_EEEEEEENS4_17SM75_U32x4_LDSM_NENS4_14SM90_TMA_STOREES20_NS4_17SM90_U32x4_STSM_NENS4_39AutoVectorizingCopyWithAssumedAlignmentILi128EEEEEEvvEEEEvNT_6ParamsE,"a",@progbits
	.sectionflags	@""
	.align	4
.nv.constant0._ZN7cutlass13device_kernelINS_4gemm6kernel13GemmUniversalIN4cute5tupleIJiiiiEEENS1_10collective13CollectiveMmaINS1_35MainloopSm100TmaUmmaWarpSpecializedILi50ELi2ELi4ENS5_IJNS4_1CILi2EEESB_NSA_ILi1EEEEEEEENS5_IJNSA_ILi64EEESF_NSA_ILi8EEEEEEfNS5_IJlSC_lEEEfSI_NS4_8TiledMMAINS4_8MMA_AtomIJNS4_17SM100_MMA_TF32_SSINS_10tfloat32_tESM_fLi64ELi64ELNS4_4UMMA5MajorE0ELSO_0ELNSN_7ScaleInE0ELSP_0EEEEEENS4_6LayoutINS5_IJSC_SC_SC_EEENS5_IJNSA_ILi0EEESU_SU_EEEEENS5_IJNS4_10UnderscoreESX_SX_EEEEENS4_23SM90_TMA_LOAD_MULTICASTENS4_14ComposedLayoutINS4_7SwizzleILi1ELi4ELi3EEENS4_18smem_ptr_flag_bitsILi32EEENSS_INS5_IJSG_SG_EEENS5_IJSG_SC_EEEEEEEvNS4_8identityES10_S19_vS1A_EENS_8epilogue10collective18CollectiveEpilogueINS1C_23Sm100TmaWarpSpecializedILi3ELi2ELi16ELb1ELb0EEEJSH_NS5_IJNSS_ISF_SC_EENSS_INSA_ILi32EEESC_EEEEEfSI_fSI_NS1C_6fusion15FusionCallbacksIS1G_NS1L_17LinearCombinationIffffLNS_15FloatRoundStyleE2EEESH_S1K_JEEENS4_5SM1004TMEM4LOAD26SM100_TMEM_LOAD_16dp128b8xENS4_13SM90_TMA_LOADENS11_INS12_ILi3ELi4ELi3EEES15_NSS_INS5_IJSG_S1I_EEENS5_IJS1I_SC_EEEEEEENS4_17SM75_U32x4_LDSM_NENS4_14SM90_TMA_STOREES20_NS4_17SM90_U32x4_STSM_NENS4_39AutoVectorizingCopyWithAssumedAlignmentILi128EEEEEEvvEEEEvNT_6ParamsE:
	.zero		2944


//--------------------- SYMBOLS --------------------------

	.type		.nv.reservedSmem.offset0,@object
	.size		.nv.reservedSmem.offset0,0x4
	.type		.nv.reservedSmem.cap,@object
	.size		.nv.reservedSmem.cap,0x4
	.type		__assertfail,@function
